//
// Generated by NVIDIA NVVM Compiler
//
// Compiler Build ID: CL-36424714
// Cuda compilation tools, release 13.0, V13.0.88
// Based on NVVM 20.0.0
//

.version 9.0
.target sm_100
.address_size 64

	// .globl	_Z5solvePfS_ii
.extern .func  (.param .b64 func_retval0) malloc
(
	.param .b64 malloc_param_0
)
;
.extern .func free
(
	.param .b64 free_param_0
)
;

.visible .entry _Z5solvePfS_ii(
	.param .u64 .ptr .align 1 _Z5solvePfS_ii_param_0,
	.param .u64 .ptr .align 1 _Z5solvePfS_ii_param_1,
	.param .u32 _Z5solvePfS_ii_param_2,
	.param .u32 _Z5solvePfS_ii_param_3
)
{
	.reg .pred 	%p<148>;
	.reg .b16 	%rs<38>;
	.reg .b32 	%r<488>;
	.reg .b32 	%f<623>;
	.reg .b64 	%rd<418>;
	.reg .b64 	%fd<2>;

	ld.param.u64 	%rd45, [_Z5solvePfS_ii_param_0];
	ld.param.u64 	%rd46, [_Z5solvePfS_ii_param_1];
	ld.param.u32 	%r170, [_Z5solvePfS_ii_param_2];
	ld.param.u32 	%r169, [_Z5solvePfS_ii_param_3];
	cvta.to.global.u64 	%rd1, %rd46;
	cvta.to.global.u64 	%rd2, %rd45;
	mov.u32 	%r171, %ntid.x;
	mov.u32 	%r172, %ctaid.x;
	mov.u32 	%r173, %tid.x;
	mad.lo.s32 	%r1, %r171, %r172, %r173;
	cvt.s64.s32 	%rd3, %r169;
	mul.wide.s32 	%rd4, %r169, 4;
	{ // callseq 0, 0
	.param .b64 param0;
	st.param.b64 	[param0], %rd4;
	.param .b64 retval0;
	call.uni (retval0), 
	malloc, 
	(
	param0
	);
	ld.param.b64 	%rd47, [retval0];
	} // callseq 0
	{ // callseq 1, 0
	.param .b64 param0;
	st.param.b64 	[param0], %rd4;
	.param .b64 retval0;
	call.uni (retval0), 
	malloc, 
	(
	param0
	);
	ld.param.b64 	%rd48, [retval0];
	} // callseq 1
	setp.ge.s32 	%p1, %r1, %r170;
	@%p1 bra 	$L__BB0_132;
	setp.lt.s32 	%p2, %r169, 1;
	@%p2 bra 	$L__BB0_13;
	add.s32 	%r175, %r169, -1;
	and.b32  	%r2, %r169, 7;
	setp.lt.u32 	%p3, %r175, 7;
	mov.b32 	%r421, 0;
	@%p3 bra 	$L__BB0_5;
	and.b32  	%r421, %r169, 2147483640;
	mov.b32 	%r419, 0;
$L__BB0_4:
	.pragma "nounroll";
	mul.wide.u32 	%rd49, %r419, 4;
	add.s64 	%rd50, %rd48, %rd49;
	st.u32 	[%rd50], %r419;
	add.s64 	%rd51, %rd47, %rd49;
	st.u32 	[%rd51], %r419;
	add.s32 	%r177, %r419, 1;
	st.u32 	[%rd50+4], %r177;
	st.u32 	[%rd51+4], %r177;
	add.s32 	%r178, %r419, 2;
	st.u32 	[%rd50+8], %r178;
	st.u32 	[%rd51+8], %r178;
	add.s32 	%r179, %r419, 3;
	st.u32 	[%rd50+12], %r179;
	st.u32 	[%rd51+12], %r179;
	add.s32 	%r180, %r419, 4;
	st.u32 	[%rd50+16], %r180;
	st.u32 	[%rd51+16], %r180;
	add.s32 	%r181, %r419, 5;
	st.u32 	[%rd50+20], %r181;
	st.u32 	[%rd51+20], %r181;
	add.s32 	%r182, %r419, 6;
	st.u32 	[%rd50+24], %r182;
	st.u32 	[%rd51+24], %r182;
	add.s32 	%r183, %r419, 7;
	st.u32 	[%rd50+28], %r183;
	st.u32 	[%rd51+28], %r183;
	add.s32 	%r419, %r419, 8;
	setp.ne.s32 	%p4, %r419, %r421;
	@%p4 bra 	$L__BB0_4;
$L__BB0_5:
	setp.eq.s32 	%p5, %r2, 0;
	@%p5 bra 	$L__BB0_13;
	and.b32  	%r7, %r169, 3;
	setp.lt.u32 	%p6, %r2, 4;
	@%p6 bra 	$L__BB0_8;
	mul.wide.u32 	%rd52, %r421, 4;
	add.s64 	%rd53, %rd48, %rd52;
	st.u32 	[%rd53], %r421;
	add.s64 	%rd54, %rd47, %rd52;
	st.u32 	[%rd54], %r421;
	add.s32 	%r184, %r421, 1;
	st.u32 	[%rd53+4], %r184;
	st.u32 	[%rd54+4], %r184;
	add.s32 	%r185, %r421, 2;
	st.u32 	[%rd53+8], %r185;
	st.u32 	[%rd54+8], %r185;
	add.s32 	%r186, %r421, 3;
	st.u32 	[%rd53+12], %r186;
	st.u32 	[%rd54+12], %r186;
	add.s32 	%r421, %r421, 4;
$L__BB0_8:
	setp.eq.s32 	%p7, %r7, 0;
	@%p7 bra 	$L__BB0_13;
	setp.eq.s32 	%p8, %r7, 1;
	@%p8 bra 	$L__BB0_11;
	mul.wide.u32 	%rd55, %r421, 4;
	add.s64 	%rd56, %rd48, %rd55;
	st.u32 	[%rd56], %r421;
	add.s64 	%rd57, %rd47, %rd55;
	st.u32 	[%rd57], %r421;
	add.s32 	%r187, %r421, 1;
	st.u32 	[%rd56+4], %r187;
	st.u32 	[%rd57+4], %r187;
	add.s32 	%r421, %r421, 2;
$L__BB0_11:
	and.b32  	%r188, %r169, 1;
	setp.eq.b32 	%p9, %r188, 1;
	not.pred 	%p10, %p9;
	@%p10 bra 	$L__BB0_13;
	mul.wide.u32 	%rd58, %r421, 4;
	add.s64 	%rd59, %rd48, %rd58;
	st.u32 	[%rd59], %r421;
	add.s64 	%rd60, %rd47, %rd58;
	st.u32 	[%rd60], %r421;
$L__BB0_13:
	setp.lt.s32 	%p11, %r169, 1;
	mul.lo.s32 	%r12, %r169, %r1;
	mul.lo.s32 	%r13, %r12, %r169;
	mul.wide.s32 	%rd61, %r13, 4;
	add.s64 	%rd7, %rd2, %rd61;
	@%p11 bra 	$L__BB0_70;
	add.s32 	%r14, %r169, -1;
	and.b32  	%r15, %r169, 15;
	cvt.u16.u32 	%rs1, %r169;
	and.b32  	%r16, %r169, 7;
	and.b32  	%r17, %r169, 3;
	and.b32  	%r18, %r169, 2147483632;
	and.b32  	%r19, %r169, 2147483640;
	mov.b32 	%r423, 0;
	mov.b16 	%rs33, 0;
	mov.u16 	%rs34, %rs33;
	mov.u16 	%rs35, %rs33;
$L__BB0_15:
	mov.u32 	%r20, %r423;
	sub.s16 	%rs15, %rs1, %rs35;
	cvt.u32.u16 	%r191, %rs15;
	sub.s16 	%rs17, %rs1, %rs33;
	cvt.u32.u16 	%r192, %rs17;
	and.b32  	%r193, %r192, 15;
	add.s32 	%r21, %r193, -1;
	sub.s32 	%r194, %r169, %r20;
	sub.s32 	%r22, %r14, %r20;
	and.b32  	%r23, %r194, 15;
	and.b32  	%r24, %r194, -16;
	and.b32  	%r25, %r192, 7;
	and.b32  	%r26, %r191, 3;
	mov.b32 	%r447, -1;
	mov.f32 	%f606, 0f00000000;
	mov.u32 	%r425, %r20;
	mov.u32 	%r446, %r447;
$L__BB0_16:
	setp.lt.u32 	%p12, %r22, 15;
	mul.lo.s32 	%r30, %r425, %r169;
	mov.u32 	%r434, %r20;
	@%p12 bra 	$L__BB0_19;
	mov.b32 	%r430, 0;
	mov.u32 	%r434, %r20;
$L__BB0_18:
	.pragma "nounroll";
	add.s32 	%r197, %r434, %r30;
	mul.wide.u32 	%rd62, %r197, 4;
	add.s64 	%rd63, %rd7, %rd62;
	ld.global.f32 	%f49, [%rd63];
	abs.f32 	%f50, %f49;
	setp.gt.f32 	%p13, %f50, %f606;
	selp.b32 	%r198, %r434, %r447, %p13;
	selp.f32 	%f51, %f50, %f606, %p13;
	add.s32 	%r199, %r434, 1;
	cvt.u64.u32 	%rd64, %r30;
	cvt.u64.u32 	%rd65, %r434;
	add.s64 	%rd66, %rd65, %rd64;
	shl.b64 	%rd67, %rd66, 2;
	add.s64 	%rd68, %rd7, %rd67;
	ld.global.f32 	%f52, [%rd68+4];
	abs.f32 	%f53, %f52;
	setp.gt.f32 	%p14, %f53, %f51;
	or.pred  	%p15, %p13, %p14;
	selp.b32 	%r200, %r199, %r198, %p14;
	selp.f32 	%f54, %f53, %f51, %p14;
	add.s32 	%r201, %r434, 2;
	ld.global.f32 	%f55, [%rd68+8];
	abs.f32 	%f56, %f55;
	setp.gt.f32 	%p17, %f56, %f54;
	selp.b32 	%r202, %r201, %r200, %p17;
	selp.f32 	%f57, %f56, %f54, %p17;
	add.s32 	%r203, %r434, 3;
	ld.global.f32 	%f58, [%rd68+12];
	abs.f32 	%f59, %f58;
	setp.gt.f32 	%p18, %f59, %f57;
	or.pred  	%p19, %p17, %p18;
	selp.b32 	%r204, %r203, %r202, %p18;
	selp.f32 	%f60, %f59, %f57, %p18;
	add.s32 	%r205, %r434, 4;
	ld.global.f32 	%f61, [%rd68+16];
	abs.f32 	%f62, %f61;
	setp.gt.f32 	%p21, %f62, %f60;
	selp.b32 	%r206, %r205, %r204, %p21;
	selp.f32 	%f63, %f62, %f60, %p21;
	add.s32 	%r207, %r434, 5;
	ld.global.f32 	%f64, [%rd68+20];
	abs.f32 	%f65, %f64;
	setp.gt.f32 	%p22, %f65, %f63;
	or.pred  	%p23, %p21, %p22;
	selp.b32 	%r208, %r207, %r206, %p22;
	selp.f32 	%f66, %f65, %f63, %p22;
	add.s32 	%r209, %r434, 6;
	ld.global.f32 	%f67, [%rd68+24];
	abs.f32 	%f68, %f67;
	setp.gt.f32 	%p25, %f68, %f66;
	selp.b32 	%r210, %r209, %r208, %p25;
	selp.f32 	%f69, %f68, %f66, %p25;
	add.s32 	%r211, %r434, 7;
	ld.global.f32 	%f70, [%rd68+28];
	abs.f32 	%f71, %f70;
	setp.gt.f32 	%p26, %f71, %f69;
	or.pred  	%p27, %p25, %p26;
	selp.b32 	%r212, %r211, %r210, %p26;
	selp.f32 	%f72, %f71, %f69, %p26;
	add.s32 	%r213, %r434, 8;
	ld.global.f32 	%f73, [%rd68+32];
	abs.f32 	%f74, %f73;
	setp.gt.f32 	%p29, %f74, %f72;
	selp.b32 	%r214, %r213, %r212, %p29;
	selp.f32 	%f75, %f74, %f72, %p29;
	add.s32 	%r215, %r434, 9;
	ld.global.f32 	%f76, [%rd68+36];
	abs.f32 	%f77, %f76;
	setp.gt.f32 	%p30, %f77, %f75;
	or.pred  	%p31, %p29, %p30;
	selp.b32 	%r216, %r215, %r214, %p30;
	selp.f32 	%f78, %f77, %f75, %p30;
	add.s32 	%r217, %r434, 10;
	ld.global.f32 	%f79, [%rd68+40];
	abs.f32 	%f80, %f79;
	setp.gt.f32 	%p33, %f80, %f78;
	selp.b32 	%r218, %r217, %r216, %p33;
	selp.f32 	%f81, %f80, %f78, %p33;
	add.s32 	%r219, %r434, 11;
	ld.global.f32 	%f82, [%rd68+44];
	abs.f32 	%f83, %f82;
	setp.gt.f32 	%p34, %f83, %f81;
	or.pred  	%p35, %p33, %p34;
	selp.b32 	%r220, %r219, %r218, %p34;
	selp.f32 	%f84, %f83, %f81, %p34;
	add.s32 	%r221, %r434, 12;
	ld.global.f32 	%f85, [%rd68+48];
	abs.f32 	%f86, %f85;
	setp.gt.f32 	%p37, %f86, %f84;
	selp.b32 	%r222, %r221, %r220, %p37;
	selp.f32 	%f87, %f86, %f84, %p37;
	add.s32 	%r223, %r434, 13;
	ld.global.f32 	%f88, [%rd68+52];
	abs.f32 	%f89, %f88;
	setp.gt.f32 	%p38, %f89, %f87;
	or.pred  	%p39, %p37, %p38;
	selp.b32 	%r224, %r223, %r222, %p38;
	selp.f32 	%f90, %f89, %f87, %p38;
	add.s32 	%r225, %r434, 14;
	ld.global.f32 	%f91, [%rd68+56];
	abs.f32 	%f92, %f91;
	setp.gt.f32 	%p41, %f92, %f90;
	selp.b32 	%r226, %r225, %r224, %p41;
	selp.f32 	%f93, %f92, %f90, %p41;
	add.s32 	%r227, %r434, 15;
	ld.global.f32 	%f94, [%rd68+60];
	abs.f32 	%f95, %f94;
	setp.gt.f32 	%p42, %f95, %f93;
	selp.b32 	%r228, %r425, %r446, %p15;
	selp.b32 	%r229, %r425, %r228, %p19;
	selp.b32 	%r230, %r425, %r229, %p23;
	selp.b32 	%r231, %r425, %r230, %p27;
	selp.b32 	%r232, %r425, %r231, %p31;
	selp.b32 	%r233, %r425, %r232, %p35;
	selp.b32 	%r234, %r425, %r233, %p39;
	selp.b32 	%r235, %r425, %r234, %p42;
	selp.b32 	%r446, %r425, %r235, %p41;
	selp.b32 	%r447, %r227, %r226, %p42;
	selp.f32 	%f606, %f95, %f93, %p42;
	add.s32 	%r434, %r434, 16;
	add.s32 	%r430, %r430, 16;
	setp.ne.s32 	%p43, %r430, %r24;
	@%p43 bra 	$L__BB0_18;
$L__BB0_19:
	setp.eq.s32 	%p44, %r23, 0;
	@%p44 bra 	$L__BB0_30;
	setp.lt.u32 	%p45, %r21, 7;
	@%p45 bra 	$L__BB0_22;
	add.s32 	%r237, %r434, %r30;
	mul.wide.u32 	%rd69, %r237, 4;
	add.s64 	%rd70, %rd7, %rd69;
	ld.global.f32 	%f97, [%rd70];
	abs.f32 	%f98, %f97;
	setp.gt.f32 	%p46, %f98, %f606;
	selp.b32 	%r238, %r434, %r447, %p46;
	selp.f32 	%f99, %f98, %f606, %p46;
	add.s32 	%r239, %r434, 1;
	cvt.u64.u32 	%rd71, %r30;
	cvt.u64.u32 	%rd72, %r434;
	add.s64 	%rd73, %rd72, %rd71;
	shl.b64 	%rd74, %rd73, 2;
	add.s64 	%rd75, %rd7, %rd74;
	ld.global.f32 	%f100, [%rd75+4];
	abs.f32 	%f101, %f100;
	setp.gt.f32 	%p47, %f101, %f99;
	or.pred  	%p48, %p46, %p47;
	selp.b32 	%r240, %r239, %r238, %p47;
	selp.f32 	%f102, %f101, %f99, %p47;
	add.s32 	%r241, %r434, 2;
	ld.global.f32 	%f103, [%rd75+8];
	abs.f32 	%f104, %f103;
	setp.gt.f32 	%p50, %f104, %f102;
	selp.b32 	%r242, %r241, %r240, %p50;
	selp.f32 	%f105, %f104, %f102, %p50;
	add.s32 	%r243, %r434, 3;
	ld.global.f32 	%f106, [%rd75+12];
	abs.f32 	%f107, %f106;
	setp.gt.f32 	%p51, %f107, %f105;
	or.pred  	%p52, %p50, %p51;
	selp.b32 	%r244, %r243, %r242, %p51;
	selp.f32 	%f108, %f107, %f105, %p51;
	add.s32 	%r245, %r434, 4;
	ld.global.f32 	%f109, [%rd75+16];
	abs.f32 	%f110, %f109;
	setp.gt.f32 	%p54, %f110, %f108;
	selp.b32 	%r246, %r245, %r244, %p54;
	selp.f32 	%f111, %f110, %f108, %p54;
	add.s32 	%r247, %r434, 5;
	ld.global.f32 	%f112, [%rd75+20];
	abs.f32 	%f113, %f112;
	setp.gt.f32 	%p55, %f113, %f111;
	or.pred  	%p56, %p54, %p55;
	selp.b32 	%r248, %r247, %r246, %p55;
	selp.f32 	%f114, %f113, %f111, %p55;
	add.s32 	%r249, %r434, 6;
	ld.global.f32 	%f115, [%rd75+24];
	abs.f32 	%f116, %f115;
	setp.gt.f32 	%p58, %f116, %f114;
	selp.b32 	%r250, %r249, %r248, %p58;
	selp.f32 	%f117, %f116, %f114, %p58;
	add.s32 	%r251, %r434, 7;
	ld.global.f32 	%f118, [%rd75+28];
	abs.f32 	%f119, %f118;
	setp.gt.f32 	%p59, %f119, %f117;
	selp.b32 	%r252, %r425, %r446, %p48;
	selp.b32 	%r253, %r425, %r252, %p52;
	selp.b32 	%r254, %r425, %r253, %p56;
	selp.b32 	%r255, %r425, %r254, %p59;
	selp.b32 	%r446, %r425, %r255, %p58;
	selp.b32 	%r447, %r251, %r250, %p59;
	selp.f32 	%f606, %f119, %f117, %p59;
	add.s32 	%r434, %r434, 8;
$L__BB0_22:
	setp.eq.s32 	%p60, %r25, 0;
	@%p60 bra 	$L__BB0_30;
	sub.s16 	%rs18, %rs1, %rs35;
	cvt.u32.u16 	%r257, %rs18;
	and.b32  	%r258, %r257, 7;
	add.s32 	%r259, %r258, -1;
	setp.lt.u32 	%p61, %r259, 3;
	@%p61 bra 	$L__BB0_25;
	add.s32 	%r260, %r434, %r30;
	mul.wide.u32 	%rd76, %r260, 4;
	add.s64 	%rd77, %rd7, %rd76;
	ld.global.f32 	%f121, [%rd77];
	abs.f32 	%f122, %f121;
	setp.gt.f32 	%p62, %f122, %f606;
	selp.b32 	%r261, %r434, %r447, %p62;
	selp.f32 	%f123, %f122, %f606, %p62;
	add.s32 	%r262, %r434, 1;
	cvt.u64.u32 	%rd78, %r30;
	cvt.u64.u32 	%rd79, %r434;
	add.s64 	%rd80, %rd79, %rd78;
	shl.b64 	%rd81, %rd80, 2;
	add.s64 	%rd82, %rd7, %rd81;
	ld.global.f32 	%f124, [%rd82+4];
	abs.f32 	%f125, %f124;
	setp.gt.f32 	%p63, %f125, %f123;
	or.pred  	%p64, %p62, %p63;
	selp.b32 	%r263, %r262, %r261, %p63;
	selp.f32 	%f126, %f125, %f123, %p63;
	add.s32 	%r264, %r434, 2;
	ld.global.f32 	%f127, [%rd82+8];
	abs.f32 	%f128, %f127;
	setp.gt.f32 	%p66, %f128, %f126;
	selp.b32 	%r265, %r264, %r263, %p66;
	selp.f32 	%f129, %f128, %f126, %p66;
	add.s32 	%r266, %r434, 3;
	ld.global.f32 	%f130, [%rd82+12];
	abs.f32 	%f131, %f130;
	setp.gt.f32 	%p67, %f131, %f129;
	selp.b32 	%r267, %r425, %r446, %p64;
	selp.b32 	%r268, %r425, %r267, %p67;
	selp.b32 	%r446, %r425, %r268, %p66;
	selp.b32 	%r447, %r266, %r265, %p67;
	selp.f32 	%f606, %f131, %f129, %p67;
	add.s32 	%r434, %r434, 4;
$L__BB0_25:
	setp.eq.s32 	%p68, %r26, 0;
	@%p68 bra 	$L__BB0_30;
	setp.eq.s32 	%p69, %r26, 1;
	add.s32 	%r269, %r434, %r30;
	mul.wide.u32 	%rd83, %r269, 4;
	add.s64 	%rd84, %rd7, %rd83;
	ld.global.f32 	%f132, [%rd84];
	abs.f32 	%f133, %f132;
	setp.gt.f32 	%p70, %f133, %f606;
	selp.b32 	%r446, %r425, %r446, %p70;
	selp.b32 	%r447, %r434, %r447, %p70;
	selp.f32 	%f606, %f133, %f606, %p70;
	@%p69 bra 	$L__BB0_30;
	setp.eq.s32 	%p71, %r26, 2;
	add.s32 	%r270, %r434, 1;
	cvt.u64.u32 	%rd85, %r30;
	cvt.u64.u32 	%rd86, %r434;
	add.s64 	%rd87, %rd86, %rd85;
	shl.b64 	%rd88, %rd87, 2;
	add.s64 	%rd8, %rd7, %rd88;
	ld.global.f32 	%f134, [%rd8+4];
	abs.f32 	%f135, %f134;
	setp.gt.f32 	%p72, %f135, %f606;
	selp.b32 	%r446, %r425, %r446, %p72;
	selp.b32 	%r447, %r270, %r447, %p72;
	selp.f32 	%f606, %f135, %f606, %p72;
	@%p71 bra 	$L__BB0_30;
	ld.global.f32 	%f136, [%rd8+8];
	abs.f32 	%f14, %f136;
	setp.leu.f32 	%p73, %f14, %f606;
	@%p73 bra 	$L__BB0_30;
	add.s32 	%r447, %r434, 2;
	mov.u32 	%r446, %r425;
	mov.f32 	%f606, %f14;
$L__BB0_30:
	add.s32 	%r425, %r425, 1;
	setp.ne.s32 	%p74, %r425, %r169;
	@%p74 bra 	$L__BB0_16;
	setp.lt.u32 	%p75, %r14, 15;
	mul.wide.u32 	%rd89, %r20, 4;
	add.s64 	%rd90, %rd47, %rd89;
	ld.u32 	%r272, [%rd90];
	mul.wide.s32 	%rd91, %r446, 4;
	add.s64 	%rd92, %rd47, %rd91;
	ld.u32 	%r273, [%rd92];
	st.u32 	[%rd90], %r273;
	st.u32 	[%rd92], %r272;
	mul.lo.s32 	%r68, %r20, %r169;
	mul.lo.s32 	%r69, %r446, %r169;
	mov.b32 	%r450, 0;
	@%p75 bra 	$L__BB0_34;
	mov.b32 	%r448, 0;
$L__BB0_33:
	.pragma "nounroll";
	add.s32 	%r275, %r448, %r68;
	mul.wide.u32 	%rd93, %r275, 4;
	add.s64 	%rd94, %rd7, %rd93;
	ld.global.f32 	%f137, [%rd94];
	add.s32 	%r276, %r448, %r69;
	mul.wide.s32 	%rd95, %r276, 4;
	add.s64 	%rd96, %rd7, %rd95;
	ld.global.f32 	%f138, [%rd96];
	st.global.f32 	[%rd94], %f138;
	st.global.f32 	[%rd96], %f137;
	ld.global.f32 	%f139, [%rd94+4];
	ld.global.f32 	%f140, [%rd96+4];
	st.global.f32 	[%rd94+4], %f140;
	st.global.f32 	[%rd96+4], %f139;
	ld.global.f32 	%f141, [%rd94+8];
	ld.global.f32 	%f142, [%rd96+8];
	st.global.f32 	[%rd94+8], %f142;
	st.global.f32 	[%rd96+8], %f141;
	ld.global.f32 	%f143, [%rd94+12];
	ld.global.f32 	%f144, [%rd96+12];
	st.global.f32 	[%rd94+12], %f144;
	st.global.f32 	[%rd96+12], %f143;
	ld.global.f32 	%f145, [%rd94+16];
	ld.global.f32 	%f146, [%rd96+16];
	st.global.f32 	[%rd94+16], %f146;
	st.global.f32 	[%rd96+16], %f145;
	ld.global.f32 	%f147, [%rd94+20];
	ld.global.f32 	%f148, [%rd96+20];
	st.global.f32 	[%rd94+20], %f148;
	st.global.f32 	[%rd96+20], %f147;
	ld.global.f32 	%f149, [%rd94+24];
	ld.global.f32 	%f150, [%rd96+24];
	st.global.f32 	[%rd94+24], %f150;
	st.global.f32 	[%rd96+24], %f149;
	ld.global.f32 	%f151, [%rd94+28];
	ld.global.f32 	%f152, [%rd96+28];
	st.global.f32 	[%rd94+28], %f152;
	st.global.f32 	[%rd96+28], %f151;
	ld.global.f32 	%f153, [%rd94+32];
	ld.global.f32 	%f154, [%rd96+32];
	st.global.f32 	[%rd94+32], %f154;
	st.global.f32 	[%rd96+32], %f153;
	ld.global.f32 	%f155, [%rd94+36];
	ld.global.f32 	%f156, [%rd96+36];
	st.global.f32 	[%rd94+36], %f156;
	st.global.f32 	[%rd96+36], %f155;
	ld.global.f32 	%f157, [%rd94+40];
	ld.global.f32 	%f158, [%rd96+40];
	st.global.f32 	[%rd94+40], %f158;
	st.global.f32 	[%rd96+40], %f157;
	ld.global.f32 	%f159, [%rd94+44];
	ld.global.f32 	%f160, [%rd96+44];
	st.global.f32 	[%rd94+44], %f160;
	st.global.f32 	[%rd96+44], %f159;
	ld.global.f32 	%f161, [%rd94+48];
	ld.global.f32 	%f162, [%rd96+48];
	st.global.f32 	[%rd94+48], %f162;
	st.global.f32 	[%rd96+48], %f161;
	ld.global.f32 	%f163, [%rd94+52];
	ld.global.f32 	%f164, [%rd96+52];
	st.global.f32 	[%rd94+52], %f164;
	st.global.f32 	[%rd96+52], %f163;
	ld.global.f32 	%f165, [%rd94+56];
	ld.global.f32 	%f166, [%rd96+56];
	st.global.f32 	[%rd94+56], %f166;
	st.global.f32 	[%rd96+56], %f165;
	ld.global.f32 	%f167, [%rd94+60];
	ld.global.f32 	%f168, [%rd96+60];
	st.global.f32 	[%rd94+60], %f168;
	st.global.f32 	[%rd96+60], %f167;
	add.s32 	%r448, %r448, 16;
	setp.ne.s32 	%p76, %r448, %r18;
	mov.u32 	%r450, %r18;
	@%p76 bra 	$L__BB0_33;
$L__BB0_34:
	setp.eq.s32 	%p77, %r15, 0;
	@%p77 bra 	$L__BB0_44;
	add.s32 	%r277, %r15, -1;
	setp.lt.u32 	%p78, %r277, 7;
	@%p78 bra 	$L__BB0_37;
	add.s32 	%r278, %r450, %r68;
	mul.wide.u32 	%rd97, %r278, 4;
	add.s64 	%rd98, %rd7, %rd97;
	ld.global.f32 	%f169, [%rd98];
	add.s32 	%r279, %r450, %r69;
	mul.wide.s32 	%rd99, %r279, 4;
	add.s64 	%rd100, %rd7, %rd99;
	ld.global.f32 	%f170, [%rd100];
	st.global.f32 	[%rd98], %f170;
	st.global.f32 	[%rd100], %f169;
	cvt.u64.u32 	%rd101, %r68;
	cvt.u64.u32 	%rd102, %r450;
	add.s64 	%rd103, %rd102, %rd101;
	shl.b64 	%rd104, %rd103, 2;
	add.s64 	%rd105, %rd7, %rd104;
	ld.global.f32 	%f171, [%rd105+4];
	ld.global.f32 	%f172, [%rd100+4];
	st.global.f32 	[%rd105+4], %f172;
	st.global.f32 	[%rd100+4], %f171;
	ld.global.f32 	%f173, [%rd105+8];
	ld.global.f32 	%f174, [%rd100+8];
	st.global.f32 	[%rd105+8], %f174;
	st.global.f32 	[%rd100+8], %f173;
	ld.global.f32 	%f175, [%rd105+12];
	ld.global.f32 	%f176, [%rd100+12];
	st.global.f32 	[%rd105+12], %f176;
	st.global.f32 	[%rd100+12], %f175;
	ld.global.f32 	%f177, [%rd105+16];
	ld.global.f32 	%f178, [%rd100+16];
	st.global.f32 	[%rd105+16], %f178;
	st.global.f32 	[%rd100+16], %f177;
	ld.global.f32 	%f179, [%rd105+20];
	ld.global.f32 	%f180, [%rd100+20];
	st.global.f32 	[%rd105+20], %f180;
	st.global.f32 	[%rd100+20], %f179;
	ld.global.f32 	%f181, [%rd105+24];
	ld.global.f32 	%f182, [%rd100+24];
	st.global.f32 	[%rd105+24], %f182;
	st.global.f32 	[%rd100+24], %f181;
	ld.global.f32 	%f183, [%rd105+28];
	ld.global.f32 	%f184, [%rd100+28];
	st.global.f32 	[%rd105+28], %f184;
	st.global.f32 	[%rd100+28], %f183;
	add.s32 	%r450, %r450, 8;
$L__BB0_37:
	setp.eq.s32 	%p79, %r16, 0;
	@%p79 bra 	$L__BB0_44;
	add.s32 	%r280, %r16, -1;
	setp.lt.u32 	%p80, %r280, 3;
	@%p80 bra 	$L__BB0_40;
	add.s32 	%r281, %r450, %r68;
	mul.wide.u32 	%rd106, %r281, 4;
	add.s64 	%rd107, %rd7, %rd106;
	ld.global.f32 	%f185, [%rd107];
	add.s32 	%r282, %r450, %r69;
	mul.wide.s32 	%rd108, %r282, 4;
	add.s64 	%rd109, %rd7, %rd108;
	ld.global.f32 	%f186, [%rd109];
	st.global.f32 	[%rd107], %f186;
	st.global.f32 	[%rd109], %f185;
	cvt.u64.u32 	%rd110, %r68;
	cvt.u64.u32 	%rd111, %r450;
	add.s64 	%rd112, %rd111, %rd110;
	shl.b64 	%rd113, %rd112, 2;
	add.s64 	%rd114, %rd7, %rd113;
	ld.global.f32 	%f187, [%rd114+4];
	ld.global.f32 	%f188, [%rd109+4];
	st.global.f32 	[%rd114+4], %f188;
	st.global.f32 	[%rd109+4], %f187;
	ld.global.f32 	%f189, [%rd114+8];
	ld.global.f32 	%f190, [%rd109+8];
	st.global.f32 	[%rd114+8], %f190;
	st.global.f32 	[%rd109+8], %f189;
	ld.global.f32 	%f191, [%rd114+12];
	ld.global.f32 	%f192, [%rd109+12];
	st.global.f32 	[%rd114+12], %f192;
	st.global.f32 	[%rd109+12], %f191;
	add.s32 	%r450, %r450, 4;
$L__BB0_40:
	setp.eq.s32 	%p81, %r17, 0;
	@%p81 bra 	$L__BB0_44;
	setp.eq.s32 	%p82, %r17, 1;
	add.s32 	%r283, %r450, %r68;
	mul.wide.u32 	%rd115, %r283, 4;
	add.s64 	%rd116, %rd7, %rd115;
	ld.global.f32 	%f193, [%rd116];
	add.s32 	%r284, %r450, %r69;
	mul.wide.s32 	%rd117, %r284, 4;
	add.s64 	%rd9, %rd7, %rd117;
	ld.global.f32 	%f194, [%rd9];
	st.global.f32 	[%rd116], %f194;
	st.global.f32 	[%rd9], %f193;
	@%p82 bra 	$L__BB0_44;
	setp.eq.s32 	%p83, %r17, 2;
	cvt.u64.u32 	%rd118, %r68;
	cvt.u64.u32 	%rd119, %r450;
	add.s64 	%rd120, %rd119, %rd118;
	shl.b64 	%rd121, %rd120, 2;
	add.s64 	%rd10, %rd7, %rd121;
	ld.global.f32 	%f195, [%rd10+4];
	ld.global.f32 	%f196, [%rd9+4];
	st.global.f32 	[%rd10+4], %f196;
	st.global.f32 	[%rd9+4], %f195;
	@%p83 bra 	$L__BB0_44;
	ld.global.f32 	%f197, [%rd10+8];
	ld.global.f32 	%f198, [%rd9+8];
	st.global.f32 	[%rd10+8], %f198;
	st.global.f32 	[%rd9+8], %f197;
$L__BB0_44:
	setp.lt.u32 	%p84, %r14, 7;
	mul.wide.u32 	%rd122, %r20, 4;
	add.s64 	%rd123, %rd48, %rd122;
	ld.u32 	%r286, [%rd123];
	mul.wide.s32 	%rd124, %r447, 4;
	add.s64 	%rd125, %rd48, %rd124;
	ld.u32 	%r287, [%rd125];
	st.u32 	[%rd123], %r287;
	st.u32 	[%rd125], %r286;
	mov.b32 	%r454, 0;
	@%p84 bra 	$L__BB0_47;
	mov.b32 	%r452, 0;
$L__BB0_46:
	.pragma "nounroll";
	mul.lo.s32 	%r289, %r452, %r169;
	add.s32 	%r290, %r289, %r20;
	mul.wide.u32 	%rd126, %r290, 4;
	add.s64 	%rd127, %rd7, %rd126;
	ld.global.f32 	%f199, [%rd127];
	add.s32 	%r291, %r289, %r447;
	mul.wide.s32 	%rd128, %r291, 4;
	add.s64 	%rd129, %rd7, %rd128;
	ld.global.f32 	%f200, [%rd129];
	st.global.f32 	[%rd127], %f200;
	st.global.f32 	[%rd129], %f199;
	add.s32 	%r292, %r290, %r169;
	mul.wide.u32 	%rd130, %r292, 4;
	add.s64 	%rd131, %rd7, %rd130;
	ld.global.f32 	%f201, [%rd131];
	mul.wide.u32 	%rd132, %r169, 4;
	add.s64 	%rd133, %rd129, %rd132;
	ld.global.f32 	%f202, [%rd133];
	st.global.f32 	[%rd131], %f202;
	st.global.f32 	[%rd133], %f201;
	add.s32 	%r293, %r292, %r169;
	mul.wide.u32 	%rd134, %r293, 4;
	add.s64 	%rd135, %rd7, %rd134;
	ld.global.f32 	%f203, [%rd135];
	add.s64 	%rd136, %rd133, %rd132;
	ld.global.f32 	%f204, [%rd136];
	st.global.f32 	[%rd135], %f204;
	st.global.f32 	[%rd136], %f203;
	add.s32 	%r294, %r293, %r169;
	mul.wide.u32 	%rd137, %r294, 4;
	add.s64 	%rd138, %rd7, %rd137;
	ld.global.f32 	%f205, [%rd138];
	add.s64 	%rd139, %rd136, %rd132;
	ld.global.f32 	%f206, [%rd139];
	st.global.f32 	[%rd138], %f206;
	st.global.f32 	[%rd139], %f205;
	add.s32 	%r295, %r294, %r169;
	mul.wide.u32 	%rd140, %r295, 4;
	add.s64 	%rd141, %rd7, %rd140;
	ld.global.f32 	%f207, [%rd141];
	add.s64 	%rd142, %rd139, %rd132;
	ld.global.f32 	%f208, [%rd142];
	st.global.f32 	[%rd141], %f208;
	st.global.f32 	[%rd142], %f207;
	add.s32 	%r296, %r295, %r169;
	mul.wide.u32 	%rd143, %r296, 4;
	add.s64 	%rd144, %rd7, %rd143;
	ld.global.f32 	%f209, [%rd144];
	add.s64 	%rd145, %rd142, %rd132;
	ld.global.f32 	%f210, [%rd145];
	st.global.f32 	[%rd144], %f210;
	st.global.f32 	[%rd145], %f209;
	add.s32 	%r297, %r296, %r169;
	mul.wide.u32 	%rd146, %r297, 4;
	add.s64 	%rd147, %rd7, %rd146;
	ld.global.f32 	%f211, [%rd147];
	add.s64 	%rd148, %rd145, %rd132;
	ld.global.f32 	%f212, [%rd148];
	st.global.f32 	[%rd147], %f212;
	st.global.f32 	[%rd148], %f211;
	add.s32 	%r298, %r297, %r169;
	mul.wide.u32 	%rd149, %r298, 4;
	add.s64 	%rd150, %rd7, %rd149;
	ld.global.f32 	%f213, [%rd150];
	add.s64 	%rd151, %rd148, %rd132;
	ld.global.f32 	%f214, [%rd151];
	st.global.f32 	[%rd150], %f214;
	st.global.f32 	[%rd151], %f213;
	add.s32 	%r452, %r452, 8;
	setp.ne.s32 	%p85, %r452, %r19;
	mov.u32 	%r454, %r19;
	@%p85 bra 	$L__BB0_46;
$L__BB0_47:
	setp.eq.s32 	%p86, %r16, 0;
	@%p86 bra 	$L__BB0_55;
	add.s32 	%r299, %r16, -1;
	setp.lt.u32 	%p87, %r299, 3;
	@%p87 bra 	$L__BB0_50;
	mul.lo.s32 	%r300, %r454, %r169;
	add.s32 	%r301, %r300, %r20;
	mul.wide.u32 	%rd152, %r301, 4;
	add.s64 	%rd153, %rd7, %rd152;
	ld.global.f32 	%f215, [%rd153];
	add.s32 	%r302, %r300, %r447;
	mul.wide.s32 	%rd154, %r302, 4;
	add.s64 	%rd155, %rd7, %rd154;
	ld.global.f32 	%f216, [%rd155];
	st.global.f32 	[%rd153], %f216;
	st.global.f32 	[%rd155], %f215;
	add.s32 	%r303, %r301, %r169;
	mul.wide.u32 	%rd156, %r303, 4;
	add.s64 	%rd157, %rd7, %rd156;
	ld.global.f32 	%f217, [%rd157];
	mul.wide.u32 	%rd158, %r169, 4;
	add.s64 	%rd159, %rd155, %rd158;
	ld.global.f32 	%f218, [%rd159];
	st.global.f32 	[%rd157], %f218;
	st.global.f32 	[%rd159], %f217;
	add.s32 	%r304, %r303, %r169;
	mul.wide.u32 	%rd160, %r304, 4;
	add.s64 	%rd161, %rd7, %rd160;
	ld.global.f32 	%f219, [%rd161];
	add.s64 	%rd162, %rd159, %rd158;
	ld.global.f32 	%f220, [%rd162];
	st.global.f32 	[%rd161], %f220;
	st.global.f32 	[%rd162], %f219;
	add.s32 	%r305, %r304, %r169;
	mul.wide.u32 	%rd163, %r305, 4;
	add.s64 	%rd164, %rd7, %rd163;
	ld.global.f32 	%f221, [%rd164];
	add.s64 	%rd165, %rd162, %rd158;
	ld.global.f32 	%f222, [%rd165];
	st.global.f32 	[%rd164], %f222;
	st.global.f32 	[%rd165], %f221;
	add.s32 	%r454, %r454, 4;
$L__BB0_50:
	setp.eq.s32 	%p88, %r17, 0;
	@%p88 bra 	$L__BB0_55;
	setp.eq.s32 	%p89, %r17, 1;
	@%p89 bra 	$L__BB0_53;
	mul.lo.s32 	%r306, %r454, %r169;
	add.s32 	%r307, %r306, %r20;
	mul.wide.u32 	%rd166, %r307, 4;
	add.s64 	%rd167, %rd7, %rd166;
	ld.global.f32 	%f223, [%rd167];
	add.s32 	%r308, %r306, %r447;
	mul.wide.s32 	%rd168, %r308, 4;
	add.s64 	%rd169, %rd7, %rd168;
	ld.global.f32 	%f224, [%rd169];
	st.global.f32 	[%rd167], %f224;
	st.global.f32 	[%rd169], %f223;
	add.s32 	%r309, %r307, %r169;
	mul.wide.u32 	%rd170, %r309, 4;
	add.s64 	%rd171, %rd7, %rd170;
	ld.global.f32 	%f225, [%rd171];
	mul.wide.u32 	%rd172, %r169, 4;
	add.s64 	%rd173, %rd169, %rd172;
	ld.global.f32 	%f226, [%rd173];
	st.global.f32 	[%rd171], %f226;
	st.global.f32 	[%rd173], %f225;
	add.s32 	%r454, %r454, 2;
$L__BB0_53:
	and.b32  	%r310, %r169, 1;
	setp.eq.b32 	%p90, %r310, 1;
	not.pred 	%p91, %p90;
	@%p91 bra 	$L__BB0_55;
	mul.lo.s32 	%r311, %r454, %r169;
	add.s32 	%r312, %r311, %r20;
	mul.wide.u32 	%rd174, %r312, 4;
	add.s64 	%rd175, %rd7, %rd174;
	ld.global.f32 	%f227, [%rd175];
	add.s32 	%r313, %r311, %r447;
	mul.wide.s32 	%rd176, %r313, 4;
	add.s64 	%rd177, %rd7, %rd176;
	ld.global.f32 	%f228, [%rd177];
	st.global.f32 	[%rd175], %f228;
	st.global.f32 	[%rd177], %f227;
$L__BB0_55:
	add.s32 	%r314, %r68, %r20;
	mul.wide.u32 	%rd178, %r314, 4;
	add.s64 	%rd11, %rd7, %rd178;
	ld.global.f32 	%f229, [%rd11];
	abs.f32 	%f230, %f229;
	cvt.f64.f32 	%fd1, %f230;
	setp.leu.f64 	%p92, %fd1, 0d37A16C262777579C;
	add.s32 	%r423, %r20, 1;
	setp.ge.s32 	%p93, %r423, %r169;
	or.pred  	%p94, %p92, %p93;
	@%p94 bra 	$L__BB0_69;
	and.b32  	%r85, %r22, -8;
	mov.u32 	%r459, %r423;
	bra.uni 	$L__BB0_66;
$L__BB0_57:
	sub.s32 	%r321, %r14, %r20;
	and.b32  	%r322, %r321, 7;
	setp.eq.s32 	%p97, %r322, 0;
	@%p97 bra 	$L__BB0_65;
	not.b16 	%rs19, %rs35;
	add.s16 	%rs20, %rs19, %rs1;
	cvt.u32.u16 	%r323, %rs20;
	and.b32  	%r324, %r323, 7;
	add.s32 	%r325, %r324, -1;
	setp.lt.u32 	%p98, %r325, 3;
	@%p98 bra 	$L__BB0_60;
	add.s32 	%r326, %r460, %r68;
	mul.wide.u32 	%rd185, %r326, 4;
	add.s64 	%rd186, %rd7, %rd185;
	ld.global.f32 	%f265, [%rd186];
	mul.f32 	%f266, %f16, %f265;
	add.s32 	%r327, %r460, %r93;
	mul.wide.u32 	%rd187, %r327, 4;
	add.s64 	%rd188, %rd7, %rd187;
	ld.global.f32 	%f267, [%rd188];
	sub.f32 	%f268, %f267, %f266;
	st.global.f32 	[%rd188], %f268;
	cvt.u64.u32 	%rd189, %r68;
	cvt.u64.u32 	%rd190, %r460;
	add.s64 	%rd191, %rd190, %rd189;
	shl.b64 	%rd192, %rd191, 2;
	add.s64 	%rd193, %rd7, %rd192;
	ld.global.f32 	%f269, [%rd193+4];
	mul.f32 	%f270, %f16, %f269;
	cvt.u64.u32 	%rd194, %r93;
	add.s64 	%rd195, %rd190, %rd194;
	shl.b64 	%rd196, %rd195, 2;
	add.s64 	%rd197, %rd7, %rd196;
	ld.global.f32 	%f271, [%rd197+4];
	sub.f32 	%f272, %f271, %f270;
	st.global.f32 	[%rd197+4], %f272;
	ld.global.f32 	%f273, [%rd193+8];
	mul.f32 	%f274, %f16, %f273;
	ld.global.f32 	%f275, [%rd197+8];
	sub.f32 	%f276, %f275, %f274;
	st.global.f32 	[%rd197+8], %f276;
	ld.global.f32 	%f277, [%rd193+12];
	mul.f32 	%f278, %f16, %f277;
	ld.global.f32 	%f279, [%rd197+12];
	sub.f32 	%f280, %f279, %f278;
	st.global.f32 	[%rd197+12], %f280;
	add.s32 	%r460, %r460, 4;
$L__BB0_60:
	not.b16 	%rs21, %rs35;
	add.s16 	%rs22, %rs21, %rs1;
	cvt.u32.u16 	%r328, %rs22;
	and.b32  	%r329, %r328, 3;
	setp.eq.s32 	%p99, %r329, 0;
	@%p99 bra 	$L__BB0_65;
	not.b16 	%rs23, %rs34;
	cvt.u16.u32 	%rs24, %r169;
	add.s16 	%rs25, %rs23, %rs24;
	and.b16  	%rs26, %rs25, 3;
	setp.eq.s16 	%p100, %rs26, 1;
	@%p100 bra 	$L__BB0_63;
	add.s32 	%r330, %r460, %r68;
	mul.wide.u32 	%rd198, %r330, 4;
	add.s64 	%rd199, %rd7, %rd198;
	ld.global.f32 	%f281, [%rd199];
	mul.f32 	%f282, %f16, %f281;
	add.s32 	%r331, %r460, %r93;
	mul.wide.u32 	%rd200, %r331, 4;
	add.s64 	%rd201, %rd7, %rd200;
	ld.global.f32 	%f283, [%rd201];
	sub.f32 	%f284, %f283, %f282;
	st.global.f32 	[%rd201], %f284;
	cvt.u64.u32 	%rd202, %r68;
	cvt.u64.u32 	%rd203, %r460;
	add.s64 	%rd204, %rd203, %rd202;
	shl.b64 	%rd205, %rd204, 2;
	add.s64 	%rd206, %rd7, %rd205;
	ld.global.f32 	%f285, [%rd206+4];
	mul.f32 	%f286, %f16, %f285;
	cvt.u64.u32 	%rd207, %r93;
	add.s64 	%rd208, %rd203, %rd207;
	shl.b64 	%rd209, %rd208, 2;
	add.s64 	%rd210, %rd7, %rd209;
	ld.global.f32 	%f287, [%rd210+4];
	sub.f32 	%f288, %f287, %f286;
	st.global.f32 	[%rd210+4], %f288;
	add.s32 	%r460, %r460, 2;
$L__BB0_63:
	not.b16 	%rs27, %rs34;
	cvt.u16.u32 	%rs28, %r169;
	add.s16 	%rs29, %rs27, %rs28;
	and.b16  	%rs30, %rs29, 1;
	setp.eq.b16 	%p101, %rs30, 1;
	not.pred 	%p102, %p101;
	@%p102 bra 	$L__BB0_65;
	add.s32 	%r332, %r460, %r68;
	mul.wide.u32 	%rd211, %r332, 4;
	add.s64 	%rd212, %rd7, %rd211;
	ld.global.f32 	%f289, [%rd212];
	mul.f32 	%f290, %f16, %f289;
	add.s32 	%r333, %r460, %r93;
	mul.wide.u32 	%rd213, %r333, 4;
	add.s64 	%rd214, %rd7, %rd213;
	ld.global.f32 	%f291, [%rd214];
	sub.f32 	%f292, %f291, %f290;
	st.global.f32 	[%rd214], %f292;
$L__BB0_65:
	add.s32 	%r459, %r459, 1;
	setp.eq.s32 	%p103, %r459, %r169;
	@%p103 bra 	$L__BB0_69;
$L__BB0_66:
	sub.s32 	%r315, %r169, %r20;
	add.s32 	%r316, %r315, -2;
	setp.lt.u32 	%p95, %r316, 7;
	mul.lo.s32 	%r93, %r459, %r169;
	add.s32 	%r317, %r93, %r20;
	mul.wide.u32 	%rd179, %r317, 4;
	add.s64 	%rd180, %rd7, %rd179;
	ld.global.f32 	%f231, [%rd180];
	ld.global.f32 	%f232, [%rd11];
	div.rn.f32 	%f16, %f231, %f232;
	st.global.f32 	[%rd180], %f16;
	mov.u32 	%r460, %r423;
	@%p95 bra 	$L__BB0_57;
	mov.b32 	%r461, 0;
	mov.u32 	%r460, %r423;
$L__BB0_68:
	.pragma "nounroll";
	add.s32 	%r319, %r460, %r68;
	mul.wide.u32 	%rd181, %r319, 4;
	add.s64 	%rd182, %rd7, %rd181;
	ld.global.f32 	%f233, [%rd182];
	mul.f32 	%f234, %f16, %f233;
	add.s32 	%r320, %r460, %r93;
	mul.wide.u32 	%rd183, %r320, 4;
	add.s64 	%rd184, %rd7, %rd183;
	ld.global.f32 	%f235, [%rd184];
	sub.f32 	%f236, %f235, %f234;
	st.global.f32 	[%rd184], %f236;
	ld.global.f32 	%f237, [%rd182+4];
	mul.f32 	%f238, %f16, %f237;
	ld.global.f32 	%f239, [%rd184+4];
	sub.f32 	%f240, %f239, %f238;
	st.global.f32 	[%rd184+4], %f240;
	ld.global.f32 	%f241, [%rd182+8];
	mul.f32 	%f242, %f16, %f241;
	ld.global.f32 	%f243, [%rd184+8];
	sub.f32 	%f244, %f243, %f242;
	st.global.f32 	[%rd184+8], %f244;
	ld.global.f32 	%f245, [%rd182+12];
	mul.f32 	%f246, %f16, %f245;
	ld.global.f32 	%f247, [%rd184+12];
	sub.f32 	%f248, %f247, %f246;
	st.global.f32 	[%rd184+12], %f248;
	ld.global.f32 	%f249, [%rd182+16];
	mul.f32 	%f250, %f16, %f249;
	ld.global.f32 	%f251, [%rd184+16];
	sub.f32 	%f252, %f251, %f250;
	st.global.f32 	[%rd184+16], %f252;
	ld.global.f32 	%f253, [%rd182+20];
	mul.f32 	%f254, %f16, %f253;
	ld.global.f32 	%f255, [%rd184+20];
	sub.f32 	%f256, %f255, %f254;
	st.global.f32 	[%rd184+20], %f256;
	ld.global.f32 	%f257, [%rd182+24];
	mul.f32 	%f258, %f16, %f257;
	ld.global.f32 	%f259, [%rd184+24];
	sub.f32 	%f260, %f259, %f258;
	st.global.f32 	[%rd184+24], %f260;
	ld.global.f32 	%f261, [%rd182+28];
	mul.f32 	%f262, %f16, %f261;
	ld.global.f32 	%f263, [%rd184+28];
	sub.f32 	%f264, %f263, %f262;
	st.global.f32 	[%rd184+28], %f264;
	add.s32 	%r460, %r460, 8;
	add.s32 	%r461, %r461, 8;
	setp.eq.s32 	%p96, %r461, %r85;
	@%p96 bra 	$L__BB0_57;
	bra.uni 	$L__BB0_68;
$L__BB0_69:
	setp.ne.s32 	%p104, %r423, %r169;
	add.s16 	%rs35, %rs35, 1;
	add.s16 	%rs34, %rs34, 1;
	add.s16 	%rs33, %rs33, 1;
	@%p104 bra 	$L__BB0_15;
$L__BB0_70:
	setp.lt.s32 	%p105, %r169, 1;
	mul.wide.s32 	%rd215, %r12, 4;
	add.s64 	%rd12, %rd1, %rd215;
	{ // callseq 2, 0
	.param .b64 param0;
	st.param.b64 	[param0], %rd4;
	.param .b64 retval0;
	call.uni (retval0), 
	malloc, 
	(
	param0
	);
	ld.param.b64 	%rd216, [retval0];
	} // callseq 2
	@%p105 bra 	$L__BB0_100;
	add.s32 	%r335, %r169, -1;
	and.b32  	%r98, %r169, 15;
	setp.lt.u32 	%p106, %r335, 15;
	mov.b32 	%r462, 0;
	@%p106 bra 	$L__BB0_74;
	and.b32  	%r462, %r169, 2147483632;
	mov.b32 	%r467, 0;
$L__BB0_73:
	.pragma "nounroll";
	mul.wide.u32 	%rd217, %r467, 4;
	add.s64 	%rd218, %rd47, %rd217;
	ld.u32 	%r337, [%rd218];
	mul.wide.s32 	%rd219, %r337, 4;
	add.s64 	%rd220, %rd12, %rd219;
	ld.global.f32 	%f293, [%rd220];
	add.s64 	%rd221, %rd216, %rd217;
	st.f32 	[%rd221], %f293;
	ld.u32 	%r338, [%rd218+4];
	mul.wide.s32 	%rd222, %r338, 4;
	add.s64 	%rd223, %rd12, %rd222;
	ld.global.f32 	%f294, [%rd223];
	st.f32 	[%rd221+4], %f294;
	ld.u32 	%r339, [%rd218+8];
	mul.wide.s32 	%rd224, %r339, 4;
	add.s64 	%rd225, %rd12, %rd224;
	ld.global.f32 	%f295, [%rd225];
	st.f32 	[%rd221+8], %f295;
	ld.u32 	%r340, [%rd218+12];
	mul.wide.s32 	%rd226, %r340, 4;
	add.s64 	%rd227, %rd12, %rd226;
	ld.global.f32 	%f296, [%rd227];
	st.f32 	[%rd221+12], %f296;
	ld.u32 	%r341, [%rd218+16];
	mul.wide.s32 	%rd228, %r341, 4;
	add.s64 	%rd229, %rd12, %rd228;
	ld.global.f32 	%f297, [%rd229];
	st.f32 	[%rd221+16], %f297;
	ld.u32 	%r342, [%rd218+20];
	mul.wide.s32 	%rd230, %r342, 4;
	add.s64 	%rd231, %rd12, %rd230;
	ld.global.f32 	%f298, [%rd231];
	st.f32 	[%rd221+20], %f298;
	ld.u32 	%r343, [%rd218+24];
	mul.wide.s32 	%rd232, %r343, 4;
	add.s64 	%rd233, %rd12, %rd232;
	ld.global.f32 	%f299, [%rd233];
	st.f32 	[%rd221+24], %f299;
	ld.u32 	%r344, [%rd218+28];
	mul.wide.s32 	%rd234, %r344, 4;
	add.s64 	%rd235, %rd12, %rd234;
	ld.global.f32 	%f300, [%rd235];
	st.f32 	[%rd221+28], %f300;
	ld.u32 	%r345, [%rd218+32];
	mul.wide.s32 	%rd236, %r345, 4;
	add.s64 	%rd237, %rd12, %rd236;
	ld.global.f32 	%f301, [%rd237];
	st.f32 	[%rd221+32], %f301;
	ld.u32 	%r346, [%rd218+36];
	mul.wide.s32 	%rd238, %r346, 4;
	add.s64 	%rd239, %rd12, %rd238;
	ld.global.f32 	%f302, [%rd239];
	st.f32 	[%rd221+36], %f302;
	ld.u32 	%r347, [%rd218+40];
	mul.wide.s32 	%rd240, %r347, 4;
	add.s64 	%rd241, %rd12, %rd240;
	ld.global.f32 	%f303, [%rd241];
	st.f32 	[%rd221+40], %f303;
	ld.u32 	%r348, [%rd218+44];
	mul.wide.s32 	%rd242, %r348, 4;
	add.s64 	%rd243, %rd12, %rd242;
	ld.global.f32 	%f304, [%rd243];
	st.f32 	[%rd221+44], %f304;
	ld.u32 	%r349, [%rd218+48];
	mul.wide.s32 	%rd244, %r349, 4;
	add.s64 	%rd245, %rd12, %rd244;
	ld.global.f32 	%f305, [%rd245];
	st.f32 	[%rd221+48], %f305;
	ld.u32 	%r350, [%rd218+52];
	mul.wide.s32 	%rd246, %r350, 4;
	add.s64 	%rd247, %rd12, %rd246;
	ld.global.f32 	%f306, [%rd247];
	st.f32 	[%rd221+52], %f306;
	ld.u32 	%r351, [%rd218+56];
	mul.wide.s32 	%rd248, %r351, 4;
	add.s64 	%rd249, %rd12, %rd248;
	ld.global.f32 	%f307, [%rd249];
	st.f32 	[%rd221+56], %f307;
	ld.u32 	%r352, [%rd218+60];
	mul.wide.s32 	%rd250, %r352, 4;
	add.s64 	%rd251, %rd12, %rd250;
	ld.global.f32 	%f308, [%rd251];
	st.f32 	[%rd221+60], %f308;
	add.s32 	%r467, %r467, 16;
	setp.eq.s32 	%p107, %r467, %r462;
	@%p107 bra 	$L__BB0_74;
	bra.uni 	$L__BB0_73;
$L__BB0_74:
	setp.eq.s32 	%p108, %r98, 0;
	@%p108 bra 	$L__BB0_83;
	and.b32  	%r101, %r169, 7;
	setp.lt.u32 	%p109, %r98, 8;
	@%p109 bra 	$L__BB0_77;
	mul.wide.u32 	%rd252, %r462, 4;
	add.s64 	%rd253, %rd47, %rd252;
	ld.u32 	%r353, [%rd253];
	mul.wide.s32 	%rd254, %r353, 4;
	add.s64 	%rd255, %rd12, %rd254;
	ld.global.f32 	%f309, [%rd255];
	add.s64 	%rd256, %rd216, %rd252;
	st.f32 	[%rd256], %f309;
	ld.u32 	%r354, [%rd253+4];
	mul.wide.s32 	%rd257, %r354, 4;
	add.s64 	%rd258, %rd12, %rd257;
	ld.global.f32 	%f310, [%rd258];
	st.f32 	[%rd256+4], %f310;
	ld.u32 	%r355, [%rd253+8];
	mul.wide.s32 	%rd259, %r355, 4;
	add.s64 	%rd260, %rd12, %rd259;
	ld.global.f32 	%f311, [%rd260];
	st.f32 	[%rd256+8], %f311;
	ld.u32 	%r356, [%rd253+12];
	mul.wide.s32 	%rd261, %r356, 4;
	add.s64 	%rd262, %rd12, %rd261;
	ld.global.f32 	%f312, [%rd262];
	st.f32 	[%rd256+12], %f312;
	ld.u32 	%r357, [%rd253+16];
	mul.wide.s32 	%rd263, %r357, 4;
	add.s64 	%rd264, %rd12, %rd263;
	ld.global.f32 	%f313, [%rd264];
	st.f32 	[%rd256+16], %f313;
	ld.u32 	%r358, [%rd253+20];
	mul.wide.s32 	%rd265, %r358, 4;
	add.s64 	%rd266, %rd12, %rd265;
	ld.global.f32 	%f314, [%rd266];
	st.f32 	[%rd256+20], %f314;
	ld.u32 	%r359, [%rd253+24];
	mul.wide.s32 	%rd267, %r359, 4;
	add.s64 	%rd268, %rd12, %rd267;
	ld.global.f32 	%f315, [%rd268];
	st.f32 	[%rd256+24], %f315;
	ld.u32 	%r360, [%rd253+28];
	mul.wide.s32 	%rd269, %r360, 4;
	add.s64 	%rd270, %rd12, %rd269;
	ld.global.f32 	%f316, [%rd270];
	st.f32 	[%rd256+28], %f316;
	add.s32 	%r462, %r462, 8;
$L__BB0_77:
	setp.eq.s32 	%p110, %r101, 0;
	@%p110 bra 	$L__BB0_83;
	and.b32  	%r104, %r169, 3;
	setp.lt.u32 	%p111, %r101, 4;
	@%p111 bra 	$L__BB0_80;
	mul.wide.u32 	%rd271, %r462, 4;
	add.s64 	%rd272, %rd47, %rd271;
	ld.u32 	%r361, [%rd272];
	mul.wide.s32 	%rd273, %r361, 4;
	add.s64 	%rd274, %rd12, %rd273;
	ld.global.f32 	%f317, [%rd274];
	add.s64 	%rd275, %rd216, %rd271;
	st.f32 	[%rd275], %f317;
	ld.u32 	%r362, [%rd272+4];
	mul.wide.s32 	%rd276, %r362, 4;
	add.s64 	%rd277, %rd12, %rd276;
	ld.global.f32 	%f318, [%rd277];
	st.f32 	[%rd275+4], %f318;
	ld.u32 	%r363, [%rd272+8];
	mul.wide.s32 	%rd278, %r363, 4;
	add.s64 	%rd279, %rd12, %rd278;
	ld.global.f32 	%f319, [%rd279];
	st.f32 	[%rd275+8], %f319;
	ld.u32 	%r364, [%rd272+12];
	mul.wide.s32 	%rd280, %r364, 4;
	add.s64 	%rd281, %rd12, %rd280;
	ld.global.f32 	%f320, [%rd281];
	st.f32 	[%rd275+12], %f320;
	add.s32 	%r462, %r462, 4;
$L__BB0_80:
	setp.eq.s32 	%p112, %r104, 0;
	@%p112 bra 	$L__BB0_83;
	mov.b32 	%r466, 0;
$L__BB0_82:
	.pragma "nounroll";
	mul.wide.u32 	%rd282, %r462, 4;
	add.s64 	%rd283, %rd47, %rd282;
	ld.u32 	%r366, [%rd283];
	mul.wide.s32 	%rd284, %r366, 4;
	add.s64 	%rd285, %rd12, %rd284;
	ld.global.f32 	%f321, [%rd285];
	add.s64 	%rd286, %rd216, %rd282;
	st.f32 	[%rd286], %f321;
	add.s32 	%r462, %r462, 1;
	add.s32 	%r466, %r466, 1;
	setp.ne.s32 	%p113, %r466, %r104;
	@%p113 bra 	$L__BB0_82;
$L__BB0_83:
	mov.b32 	%r475, 0;
	mov.u32 	%r469, %r475;
$L__BB0_84:
	mov.u32 	%r114, %r469;
	add.s32 	%r469, %r114, 1;
	mul.wide.u32 	%rd287, %r114, 4;
	add.s64 	%rd14, %rd216, %rd287;
	ld.f32 	%f614, [%rd14];
	setp.eq.s32 	%p114, %r475, 0;
	@%p114 bra 	$L__BB0_133;
	setp.lt.s32 	%p115, %r114, %r475;
	@%p115 bra 	$L__BB0_99;
	add.s32 	%r472, %r475, -1;
	mul.lo.s32 	%r117, %r114, %r169;
	sub.s32 	%r118, %r469, %r475;
	sub.s32 	%r368, %r114, %r475;
	and.b32  	%r119, %r118, 15;
	setp.lt.u32 	%p116, %r368, 15;
	@%p116 bra 	$L__BB0_89;
	and.b32  	%r120, %r118, -16;
	mov.b32 	%r471, 0;
$L__BB0_88:
	.pragma "nounroll";
	add.s32 	%r370, %r472, %r117;
	mul.wide.s32 	%rd288, %r370, 4;
	add.s64 	%rd289, %rd7, %rd288;
	ld.global.f32 	%f323, [%rd289];
	mul.wide.s32 	%rd290, %r472, 4;
	add.s64 	%rd291, %rd216, %rd290;
	ld.f32 	%f324, [%rd291];
	mul.f32 	%f325, %f323, %f324;
	sub.f32 	%f326, %f614, %f325;
	ld.global.f32 	%f327, [%rd289+4];
	ld.f32 	%f328, [%rd291+4];
	mul.f32 	%f329, %f327, %f328;
	sub.f32 	%f330, %f326, %f329;
	ld.global.f32 	%f331, [%rd289+8];
	ld.f32 	%f332, [%rd291+8];
	mul.f32 	%f333, %f331, %f332;
	sub.f32 	%f334, %f330, %f333;
	ld.global.f32 	%f335, [%rd289+12];
	ld.f32 	%f336, [%rd291+12];
	mul.f32 	%f337, %f335, %f336;
	sub.f32 	%f338, %f334, %f337;
	ld.global.f32 	%f339, [%rd289+16];
	ld.f32 	%f340, [%rd291+16];
	mul.f32 	%f341, %f339, %f340;
	sub.f32 	%f342, %f338, %f341;
	ld.global.f32 	%f343, [%rd289+20];
	ld.f32 	%f344, [%rd291+20];
	mul.f32 	%f345, %f343, %f344;
	sub.f32 	%f346, %f342, %f345;
	ld.global.f32 	%f347, [%rd289+24];
	ld.f32 	%f348, [%rd291+24];
	mul.f32 	%f349, %f347, %f348;
	sub.f32 	%f350, %f346, %f349;
	ld.global.f32 	%f351, [%rd289+28];
	ld.f32 	%f352, [%rd291+28];
	mul.f32 	%f353, %f351, %f352;
	sub.f32 	%f354, %f350, %f353;
	ld.global.f32 	%f355, [%rd289+32];
	ld.f32 	%f356, [%rd291+32];
	mul.f32 	%f357, %f355, %f356;
	sub.f32 	%f358, %f354, %f357;
	ld.global.f32 	%f359, [%rd289+36];
	ld.f32 	%f360, [%rd291+36];
	mul.f32 	%f361, %f359, %f360;
	sub.f32 	%f362, %f358, %f361;
	ld.global.f32 	%f363, [%rd289+40];
	ld.f32 	%f364, [%rd291+40];
	mul.f32 	%f365, %f363, %f364;
	sub.f32 	%f366, %f362, %f365;
	ld.global.f32 	%f367, [%rd289+44];
	ld.f32 	%f368, [%rd291+44];
	mul.f32 	%f369, %f367, %f368;
	sub.f32 	%f370, %f366, %f369;
	ld.global.f32 	%f371, [%rd289+48];
	ld.f32 	%f372, [%rd291+48];
	mul.f32 	%f373, %f371, %f372;
	sub.f32 	%f374, %f370, %f373;
	ld.global.f32 	%f375, [%rd289+52];
	ld.f32 	%f376, [%rd291+52];
	mul.f32 	%f377, %f375, %f376;
	sub.f32 	%f378, %f374, %f377;
	ld.global.f32 	%f379, [%rd289+56];
	ld.f32 	%f380, [%rd291+56];
	mul.f32 	%f381, %f379, %f380;
	sub.f32 	%f382, %f378, %f381;
	ld.global.f32 	%f383, [%rd289+60];
	ld.f32 	%f384, [%rd291+60];
	mul.f32 	%f385, %f383, %f384;
	sub.f32 	%f614, %f382, %f385;
	add.s32 	%r472, %r472, 16;
	add.s32 	%r471, %r471, 16;
	setp.eq.s32 	%p117, %r471, %r120;
	@%p117 bra 	$L__BB0_89;
	bra.uni 	$L__BB0_88;
$L__BB0_89:
	setp.eq.s32 	%p118, %r119, 0;
	@%p118 bra 	$L__BB0_99;
	and.b32  	%r127, %r118, 7;
	setp.lt.u32 	%p119, %r119, 8;
	@%p119 bra 	$L__BB0_92;
	add.s32 	%r371, %r472, %r117;
	mul.wide.s32 	%rd292, %r371, 4;
	add.s64 	%rd293, %rd7, %rd292;
	ld.global.f32 	%f387, [%rd293];
	mul.wide.s32 	%rd294, %r472, 4;
	add.s64 	%rd295, %rd216, %rd294;
	ld.f32 	%f388, [%rd295];
	mul.f32 	%f389, %f387, %f388;
	sub.f32 	%f390, %f614, %f389;
	ld.global.f32 	%f391, [%rd293+4];
	ld.f32 	%f392, [%rd295+4];
	mul.f32 	%f393, %f391, %f392;
	sub.f32 	%f394, %f390, %f393;
	ld.global.f32 	%f395, [%rd293+8];
	ld.f32 	%f396, [%rd295+8];
	mul.f32 	%f397, %f395, %f396;
	sub.f32 	%f398, %f394, %f397;
	ld.global.f32 	%f399, [%rd293+12];
	ld.f32 	%f400, [%rd295+12];
	mul.f32 	%f401, %f399, %f400;
	sub.f32 	%f402, %f398, %f401;
	ld.global.f32 	%f403, [%rd293+16];
	ld.f32 	%f404, [%rd295+16];
	mul.f32 	%f405, %f403, %f404;
	sub.f32 	%f406, %f402, %f405;
	ld.global.f32 	%f407, [%rd293+20];
	ld.f32 	%f408, [%rd295+20];
	mul.f32 	%f409, %f407, %f408;
	sub.f32 	%f410, %f406, %f409;
	ld.global.f32 	%f411, [%rd293+24];
	ld.f32 	%f412, [%rd295+24];
	mul.f32 	%f413, %f411, %f412;
	sub.f32 	%f414, %f410, %f413;
	ld.global.f32 	%f415, [%rd293+28];
	ld.f32 	%f416, [%rd295+28];
	mul.f32 	%f417, %f415, %f416;
	sub.f32 	%f614, %f414, %f417;
	add.s32 	%r472, %r472, 8;
$L__BB0_92:
	setp.eq.s32 	%p120, %r127, 0;
	@%p120 bra 	$L__BB0_99;
	and.b32  	%r130, %r118, 3;
	setp.lt.u32 	%p121, %r127, 4;
	@%p121 bra 	$L__BB0_95;
	add.s32 	%r372, %r472, %r117;
	mul.wide.s32 	%rd296, %r372, 4;
	add.s64 	%rd297, %rd7, %rd296;
	ld.global.f32 	%f419, [%rd297];
	mul.wide.s32 	%rd298, %r472, 4;
	add.s64 	%rd299, %rd216, %rd298;
	ld.f32 	%f420, [%rd299];
	mul.f32 	%f421, %f419, %f420;
	sub.f32 	%f422, %f614, %f421;
	ld.global.f32 	%f423, [%rd297+4];
	ld.f32 	%f424, [%rd299+4];
	mul.f32 	%f425, %f423, %f424;
	sub.f32 	%f426, %f422, %f425;
	ld.global.f32 	%f427, [%rd297+8];
	ld.f32 	%f428, [%rd299+8];
	mul.f32 	%f429, %f427, %f428;
	sub.f32 	%f430, %f426, %f429;
	ld.global.f32 	%f431, [%rd297+12];
	ld.f32 	%f432, [%rd299+12];
	mul.f32 	%f433, %f431, %f432;
	sub.f32 	%f614, %f430, %f433;
	add.s32 	%r472, %r472, 4;
$L__BB0_95:
	setp.eq.s32 	%p122, %r130, 0;
	@%p122 bra 	$L__BB0_99;
	add.s32 	%r373, %r472, %r117;
	mul.wide.s32 	%rd300, %r373, 4;
	add.s64 	%rd15, %rd7, %rd300;
	ld.global.f32 	%f434, [%rd15];
	mul.wide.s32 	%rd301, %r472, 4;
	add.s64 	%rd16, %rd216, %rd301;
	ld.f32 	%f435, [%rd16];
	mul.f32 	%f436, %f434, %f435;
	sub.f32 	%f614, %f614, %f436;
	setp.eq.s32 	%p123, %r130, 1;
	@%p123 bra 	$L__BB0_99;
	ld.global.f32 	%f437, [%rd15+4];
	ld.f32 	%f438, [%rd16+4];
	mul.f32 	%f439, %f437, %f438;
	sub.f32 	%f614, %f614, %f439;
	setp.eq.s32 	%p124, %r130, 2;
	@%p124 bra 	$L__BB0_99;
	ld.global.f32 	%f440, [%rd15+8];
	ld.f32 	%f441, [%rd16+8];
	mul.f32 	%f442, %f440, %f441;
	sub.f32 	%f614, %f614, %f442;
$L__BB0_99:
	st.f32 	[%rd14], %f614;
	setp.ne.s32 	%p126, %r469, %r169;
	@%p126 bra 	$L__BB0_84;
$L__BB0_100:
	add.s32 	%r134, %r169, -1;
	shl.b64 	%rd302, %rd3, 2;
	add.s64 	%rd303, %rd216, %rd302;
	ld.f32 	%f443, [%rd303+-4];
	mul.lo.s32 	%r374, %r134, %r169;
	cvt.s64.s32 	%rd304, %r374;
	add.s64 	%rd305, %rd304, %rd3;
	shl.b64 	%rd306, %rd305, 2;
	add.s64 	%rd307, %rd7, %rd306;
	ld.global.f32 	%f444, [%rd307+-4];
	div.rn.f32 	%f445, %f443, %f444;
	st.f32 	[%rd303+-4], %f445;
	setp.lt.s32 	%p127, %r169, 2;
	@%p127 bra 	$L__BB0_118;
	mul.wide.s32 	%rd308, %r13, 4;
	add.s64 	%rd17, %rd2, %rd308;
	add.s64 	%rd18, %rd216, 32;
	add.s64 	%rd19, %rd17, 32;
	mov.b32 	%r476, 0;
	mov.b16 	%rs36, 0;
	mov.u16 	%rs37, %rs36;
	mov.u32 	%r477, %r169;
$L__BB0_102:
	mov.u32 	%r479, %r477;
	mov.u32 	%r138, %r476;
	add.s32 	%r140, %r479, -2;
	add.s16 	%rs36, %rs36, 1;
	add.s16 	%rs37, %rs37, 1;
	add.s32 	%r476, %r138, 1;
	mul.wide.u32 	%rd309, %r140, 4;
	add.s64 	%rd22, %rd216, %rd309;
	ld.f32 	%f622, [%rd22];
	add.s32 	%r477, %r479, -1;
	setp.ge.s32 	%p128, %r477, %r169;
	@%p128 bra 	$L__BB0_117;
	mul.lo.s32 	%r143, %r140, %r169;
	setp.lt.u32 	%p129, %r138, 15;
	mov.u32 	%r481, %r477;
	@%p129 bra 	$L__BB0_107;
	and.b32  	%r376, %r476, -16;
	neg.s32 	%r478, %r376;
	add.s32 	%r377, %r477, %r143;
	mul.wide.u32 	%rd310, %r377, 4;
	add.s64 	%rd413, %rd17, %rd310;
	cvt.u64.u32 	%rd311, %r477;
	mul.wide.u32 	%rd312, %r477, 4;
	add.s64 	%rd412, %rd18, %rd312;
	cvt.u64.u32 	%rd313, %r143;
	add.s64 	%rd314, %rd313, %rd311;
	shl.b64 	%rd315, %rd314, 2;
	add.s64 	%rd411, %rd19, %rd315;
$L__BB0_105:
	.pragma "nounroll";
	ld.global.f32 	%f447, [%rd413];
	ld.f32 	%f448, [%rd412+-32];
	mul.f32 	%f449, %f447, %f448;
	sub.f32 	%f450, %f622, %f449;
	ld.global.f32 	%f451, [%rd411+-28];
	ld.f32 	%f452, [%rd412+-28];
	mul.f32 	%f453, %f451, %f452;
	sub.f32 	%f454, %f450, %f453;
	ld.global.f32 	%f455, [%rd411+-24];
	ld.f32 	%f456, [%rd412+-24];
	mul.f32 	%f457, %f455, %f456;
	sub.f32 	%f458, %f454, %f457;
	ld.global.f32 	%f459, [%rd411+-20];
	ld.f32 	%f460, [%rd412+-20];
	mul.f32 	%f461, %f459, %f460;
	sub.f32 	%f462, %f458, %f461;
	ld.global.f32 	%f463, [%rd411+-16];
	ld.f32 	%f464, [%rd412+-16];
	mul.f32 	%f465, %f463, %f464;
	sub.f32 	%f466, %f462, %f465;
	ld.global.f32 	%f467, [%rd411+-12];
	ld.f32 	%f468, [%rd412+-12];
	mul.f32 	%f469, %f467, %f468;
	sub.f32 	%f470, %f466, %f469;
	ld.global.f32 	%f471, [%rd411+-8];
	ld.f32 	%f472, [%rd412+-8];
	mul.f32 	%f473, %f471, %f472;
	sub.f32 	%f474, %f470, %f473;
	ld.global.f32 	%f475, [%rd411+-4];
	ld.f32 	%f476, [%rd412+-4];
	mul.f32 	%f477, %f475, %f476;
	sub.f32 	%f478, %f474, %f477;
	ld.global.f32 	%f479, [%rd411];
	ld.f32 	%f480, [%rd412];
	mul.f32 	%f481, %f479, %f480;
	sub.f32 	%f482, %f478, %f481;
	ld.global.f32 	%f483, [%rd411+4];
	ld.f32 	%f484, [%rd412+4];
	mul.f32 	%f485, %f483, %f484;
	sub.f32 	%f486, %f482, %f485;
	ld.global.f32 	%f487, [%rd411+8];
	ld.f32 	%f488, [%rd412+8];
	mul.f32 	%f489, %f487, %f488;
	sub.f32 	%f490, %f486, %f489;
	ld.global.f32 	%f491, [%rd411+12];
	ld.f32 	%f492, [%rd412+12];
	mul.f32 	%f493, %f491, %f492;
	sub.f32 	%f494, %f490, %f493;
	ld.global.f32 	%f495, [%rd411+16];
	ld.f32 	%f496, [%rd412+16];
	mul.f32 	%f497, %f495, %f496;
	sub.f32 	%f498, %f494, %f497;
	ld.global.f32 	%f499, [%rd411+20];
	ld.f32 	%f500, [%rd412+20];
	mul.f32 	%f501, %f499, %f500;
	sub.f32 	%f502, %f498, %f501;
	ld.global.f32 	%f503, [%rd411+24];
	ld.f32 	%f504, [%rd412+24];
	mul.f32 	%f505, %f503, %f504;
	sub.f32 	%f506, %f502, %f505;
	ld.global.f32 	%f507, [%rd411+28];
	ld.f32 	%f508, [%rd412+28];
	mul.f32 	%f509, %f507, %f508;
	sub.f32 	%f622, %f506, %f509;
	add.s32 	%r479, %r479, 16;
	add.s32 	%r478, %r478, 16;
	add.s64 	%rd413, %rd413, 64;
	add.s64 	%rd412, %rd412, 64;
	add.s64 	%rd411, %rd411, 64;
	setp.ne.s32 	%p130, %r478, 0;
	@%p130 bra 	$L__BB0_105;
	add.s32 	%r481, %r479, -1;
$L__BB0_107:
	and.b32  	%r378, %r476, 15;
	setp.eq.s32 	%p131, %r378, 0;
	@%p131 bra 	$L__BB0_117;
	cvt.u32.u16 	%r379, %rs37;
	and.b32  	%r151, %r379, 15;
	add.s32 	%r380, %r151, -1;
	setp.lt.u32 	%p132, %r380, 7;
	@%p132 bra 	$L__BB0_110;
	add.s32 	%r381, %r481, %r143;
	mul.wide.u32 	%rd316, %r381, 4;
	add.s64 	%rd317, %rd7, %rd316;
	ld.global.f32 	%f511, [%rd317];
	cvt.u64.u32 	%rd318, %r481;
	mul.wide.u32 	%rd319, %r481, 4;
	add.s64 	%rd320, %rd216, %rd319;
	ld.f32 	%f512, [%rd320];
	mul.f32 	%f513, %f511, %f512;
	sub.f32 	%f514, %f622, %f513;
	cvt.u64.u32 	%rd321, %r143;
	add.s64 	%rd322, %rd318, %rd321;
	shl.b64 	%rd323, %rd322, 2;
	add.s64 	%rd324, %rd7, %rd323;
	ld.global.f32 	%f515, [%rd324+4];
	ld.f32 	%f516, [%rd320+4];
	mul.f32 	%f517, %f515, %f516;
	sub.f32 	%f518, %f514, %f517;
	ld.global.f32 	%f519, [%rd324+8];
	ld.f32 	%f520, [%rd320+8];
	mul.f32 	%f521, %f519, %f520;
	sub.f32 	%f522, %f518, %f521;
	ld.global.f32 	%f523, [%rd324+12];
	ld.f32 	%f524, [%rd320+12];
	mul.f32 	%f525, %f523, %f524;
	sub.f32 	%f526, %f522, %f525;
	ld.global.f32 	%f527, [%rd324+16];
	ld.f32 	%f528, [%rd320+16];
	mul.f32 	%f529, %f527, %f528;
	sub.f32 	%f530, %f526, %f529;
	ld.global.f32 	%f531, [%rd324+20];
	ld.f32 	%f532, [%rd320+20];
	mul.f32 	%f533, %f531, %f532;
	sub.f32 	%f534, %f530, %f533;
	ld.global.f32 	%f535, [%rd324+24];
	ld.f32 	%f536, [%rd320+24];
	mul.f32 	%f537, %f535, %f536;
	sub.f32 	%f538, %f534, %f537;
	ld.global.f32 	%f539, [%rd324+28];
	ld.f32 	%f540, [%rd320+28];
	mul.f32 	%f541, %f539, %f540;
	sub.f32 	%f622, %f538, %f541;
	add.s32 	%r481, %r481, 8;
$L__BB0_110:
	and.b32  	%r382, %r151, 7;
	setp.eq.s32 	%p133, %r382, 0;
	@%p133 bra 	$L__BB0_117;
	cvt.u32.u16 	%r383, %rs36;
	and.b32  	%r384, %r383, 7;
	and.b32  	%r154, %r383, 3;
	add.s32 	%r385, %r384, -1;
	setp.lt.u32 	%p134, %r385, 3;
	@%p134 bra 	$L__BB0_113;
	add.s32 	%r386, %r481, %r143;
	mul.wide.u32 	%rd325, %r386, 4;
	add.s64 	%rd326, %rd7, %rd325;
	ld.global.f32 	%f543, [%rd326];
	cvt.u64.u32 	%rd327, %r481;
	mul.wide.u32 	%rd328, %r481, 4;
	add.s64 	%rd329, %rd216, %rd328;
	ld.f32 	%f544, [%rd329];
	mul.f32 	%f545, %f543, %f544;
	sub.f32 	%f546, %f622, %f545;
	cvt.u64.u32 	%rd330, %r143;
	add.s64 	%rd331, %rd327, %rd330;
	shl.b64 	%rd332, %rd331, 2;
	add.s64 	%rd333, %rd7, %rd332;
	ld.global.f32 	%f547, [%rd333+4];
	ld.f32 	%f548, [%rd329+4];
	mul.f32 	%f549, %f547, %f548;
	sub.f32 	%f550, %f546, %f549;
	ld.global.f32 	%f551, [%rd333+8];
	ld.f32 	%f552, [%rd329+8];
	mul.f32 	%f553, %f551, %f552;
	sub.f32 	%f554, %f550, %f553;
	ld.global.f32 	%f555, [%rd333+12];
	ld.f32 	%f556, [%rd329+12];
	mul.f32 	%f557, %f555, %f556;
	sub.f32 	%f622, %f554, %f557;
	add.s32 	%r481, %r481, 4;
$L__BB0_113:
	setp.eq.s32 	%p135, %r154, 0;
	@%p135 bra 	$L__BB0_117;
	add.s32 	%r387, %r481, %r143;
	mul.wide.u32 	%rd334, %r387, 4;
	add.s64 	%rd335, %rd7, %rd334;
	ld.global.f32 	%f558, [%rd335];
	cvt.u64.u32 	%rd32, %r481;
	mul.wide.u32 	%rd336, %r481, 4;
	add.s64 	%rd33, %rd216, %rd336;
	ld.f32 	%f559, [%rd33];
	mul.f32 	%f560, %f558, %f559;
	sub.f32 	%f622, %f622, %f560;
	setp.eq.s32 	%p136, %r154, 1;
	@%p136 bra 	$L__BB0_117;
	cvt.u64.u32 	%rd337, %r143;
	add.s64 	%rd338, %rd32, %rd337;
	shl.b64 	%rd339, %rd338, 2;
	add.s64 	%rd34, %rd7, %rd339;
	ld.global.f32 	%f561, [%rd34+4];
	ld.f32 	%f562, [%rd33+4];
	mul.f32 	%f563, %f561, %f562;
	sub.f32 	%f622, %f622, %f563;
	setp.eq.s32 	%p137, %r154, 2;
	@%p137 bra 	$L__BB0_117;
	ld.global.f32 	%f564, [%rd34+8];
	ld.f32 	%f565, [%rd33+8];
	mul.f32 	%f566, %f564, %f565;
	sub.f32 	%f622, %f622, %f566;
$L__BB0_117:
	mad.lo.s32 	%r388, %r140, %r169, %r140;
	mul.wide.s32 	%rd340, %r388, 4;
	add.s64 	%rd341, %rd7, %rd340;
	ld.global.f32 	%f567, [%rd341];
	div.rn.f32 	%f568, %f622, %f567;
	st.f32 	[%rd22], %f568;
	setp.eq.s32 	%p138, %r140, 0;
	@%p138 bra 	$L__BB0_118;
	bra.uni 	$L__BB0_102;
$L__BB0_118:
	setp.lt.s32 	%p139, %r169, 1;
	@%p139 bra 	$L__BB0_131;
	and.b32  	%r135, %r169, 15;
	setp.lt.u32 	%p140, %r134, 15;
	mov.b32 	%r484, 0;
	@%p140 bra 	$L__BB0_122;
	and.b32  	%r484, %r169, 2147483632;
	neg.s32 	%r483, %r484;
	add.s64 	%rd415, %rd48, 32;
	mul.wide.s32 	%rd342, %r12, 4;
	add.s64 	%rd343, %rd342, %rd1;
	add.s64 	%rd414, %rd343, 32;
$L__BB0_121:
	.pragma "nounroll";
	ld.u32 	%r390, [%rd415+-32];
	mul.wide.s32 	%rd344, %r390, 4;
	add.s64 	%rd345, %rd216, %rd344;
	ld.f32 	%f569, [%rd345];
	st.global.f32 	[%rd414+-32], %f569;
	ld.u32 	%r391, [%rd415+-28];
	mul.wide.s32 	%rd346, %r391, 4;
	add.s64 	%rd347, %rd216, %rd346;
	ld.f32 	%f570, [%rd347];
	st.global.f32 	[%rd414+-28], %f570;
	ld.u32 	%r392, [%rd415+-24];
	mul.wide.s32 	%rd348, %r392, 4;
	add.s64 	%rd349, %rd216, %rd348;
	ld.f32 	%f571, [%rd349];
	st.global.f32 	[%rd414+-24], %f571;
	ld.u32 	%r393, [%rd415+-20];
	mul.wide.s32 	%rd350, %r393, 4;
	add.s64 	%rd351, %rd216, %rd350;
	ld.f32 	%f572, [%rd351];
	st.global.f32 	[%rd414+-20], %f572;
	ld.u32 	%r394, [%rd415+-16];
	mul.wide.s32 	%rd352, %r394, 4;
	add.s64 	%rd353, %rd216, %rd352;
	ld.f32 	%f573, [%rd353];
	st.global.f32 	[%rd414+-16], %f573;
	ld.u32 	%r395, [%rd415+-12];
	mul.wide.s32 	%rd354, %r395, 4;
	add.s64 	%rd355, %rd216, %rd354;
	ld.f32 	%f574, [%rd355];
	st.global.f32 	[%rd414+-12], %f574;
	ld.u32 	%r396, [%rd415+-8];
	mul.wide.s32 	%rd356, %r396, 4;
	add.s64 	%rd357, %rd216, %rd356;
	ld.f32 	%f575, [%rd357];
	st.global.f32 	[%rd414+-8], %f575;
	ld.u32 	%r397, [%rd415+-4];
	mul.wide.s32 	%rd358, %r397, 4;
	add.s64 	%rd359, %rd216, %rd358;
	ld.f32 	%f576, [%rd359];
	st.global.f32 	[%rd414+-4], %f576;
	ld.u32 	%r398, [%rd415];
	mul.wide.s32 	%rd360, %r398, 4;
	add.s64 	%rd361, %rd216, %rd360;
	ld.f32 	%f577, [%rd361];
	st.global.f32 	[%rd414], %f577;
	ld.u32 	%r399, [%rd415+4];
	mul.wide.s32 	%rd362, %r399, 4;
	add.s64 	%rd363, %rd216, %rd362;
	ld.f32 	%f578, [%rd363];
	st.global.f32 	[%rd414+4], %f578;
	ld.u32 	%r400, [%rd415+8];
	mul.wide.s32 	%rd364, %r400, 4;
	add.s64 	%rd365, %rd216, %rd364;
	ld.f32 	%f579, [%rd365];
	st.global.f32 	[%rd414+8], %f579;
	ld.u32 	%r401, [%rd415+12];
	mul.wide.s32 	%rd366, %r401, 4;
	add.s64 	%rd367, %rd216, %rd366;
	ld.f32 	%f580, [%rd367];
	st.global.f32 	[%rd414+12], %f580;
	ld.u32 	%r402, [%rd415+16];
	mul.wide.s32 	%rd368, %r402, 4;
	add.s64 	%rd369, %rd216, %rd368;
	ld.f32 	%f581, [%rd369];
	st.global.f32 	[%rd414+16], %f581;
	ld.u32 	%r403, [%rd415+20];
	mul.wide.s32 	%rd370, %r403, 4;
	add.s64 	%rd371, %rd216, %rd370;
	ld.f32 	%f582, [%rd371];
	st.global.f32 	[%rd414+20], %f582;
	ld.u32 	%r404, [%rd415+24];
	mul.wide.s32 	%rd372, %r404, 4;
	add.s64 	%rd373, %rd216, %rd372;
	ld.f32 	%f583, [%rd373];
	st.global.f32 	[%rd414+24], %f583;
	ld.u32 	%r405, [%rd415+28];
	mul.wide.s32 	%rd374, %r405, 4;
	add.s64 	%rd375, %rd216, %rd374;
	ld.f32 	%f584, [%rd375];
	st.global.f32 	[%rd414+28], %f584;
	add.s32 	%r483, %r483, 16;
	add.s64 	%rd415, %rd415, 64;
	add.s64 	%rd414, %rd414, 64;
	setp.ne.s32 	%p141, %r483, 0;
	@%p141 bra 	$L__BB0_121;
$L__BB0_122:
	setp.eq.s32 	%p142, %r135, 0;
	@%p142 bra 	$L__BB0_131;
	and.b32  	%r160, %r169, 7;
	setp.lt.u32 	%p143, %r135, 8;
	@%p143 bra 	$L__BB0_125;
	mul.wide.u32 	%rd376, %r484, 4;
	add.s64 	%rd377, %rd48, %rd376;
	ld.u32 	%r406, [%rd377];
	mul.wide.s32 	%rd378, %r406, 4;
	add.s64 	%rd379, %rd216, %rd378;
	ld.f32 	%f585, [%rd379];
	add.s64 	%rd380, %rd12, %rd376;
	st.global.f32 	[%rd380], %f585;
	ld.u32 	%r407, [%rd377+4];
	mul.wide.s32 	%rd381, %r407, 4;
	add.s64 	%rd382, %rd216, %rd381;
	ld.f32 	%f586, [%rd382];
	st.global.f32 	[%rd380+4], %f586;
	ld.u32 	%r408, [%rd377+8];
	mul.wide.s32 	%rd383, %r408, 4;
	add.s64 	%rd384, %rd216, %rd383;
	ld.f32 	%f587, [%rd384];
	st.global.f32 	[%rd380+8], %f587;
	ld.u32 	%r409, [%rd377+12];
	mul.wide.s32 	%rd385, %r409, 4;
	add.s64 	%rd386, %rd216, %rd385;
	ld.f32 	%f588, [%rd386];
	st.global.f32 	[%rd380+12], %f588;
	ld.u32 	%r410, [%rd377+16];
	mul.wide.s32 	%rd387, %r410, 4;
	add.s64 	%rd388, %rd216, %rd387;
	ld.f32 	%f589, [%rd388];
	st.global.f32 	[%rd380+16], %f589;
	ld.u32 	%r411, [%rd377+20];
	mul.wide.s32 	%rd389, %r411, 4;
	add.s64 	%rd390, %rd216, %rd389;
	ld.f32 	%f590, [%rd390];
	st.global.f32 	[%rd380+20], %f590;
	ld.u32 	%r412, [%rd377+24];
	mul.wide.s32 	%rd391, %r412, 4;
	add.s64 	%rd392, %rd216, %rd391;
	ld.f32 	%f591, [%rd392];
	st.global.f32 	[%rd380+24], %f591;
	ld.u32 	%r413, [%rd377+28];
	mul.wide.s32 	%rd393, %r413, 4;
	add.s64 	%rd394, %rd216, %rd393;
	ld.f32 	%f592, [%rd394];
	st.global.f32 	[%rd380+28], %f592;
	add.s32 	%r484, %r484, 8;
$L__BB0_125:
	setp.eq.s32 	%p144, %r160, 0;
	@%p144 bra 	$L__BB0_131;
	and.b32  	%r163, %r169, 3;
	setp.lt.u32 	%p145, %r160, 4;
	@%p145 bra 	$L__BB0_128;
	mul.wide.u32 	%rd395, %r484, 4;
	add.s64 	%rd396, %rd48, %rd395;
	ld.u32 	%r414, [%rd396];
	mul.wide.s32 	%rd397, %r414, 4;
	add.s64 	%rd398, %rd216, %rd397;
	ld.f32 	%f593, [%rd398];
	add.s64 	%rd399, %rd12, %rd395;
	st.global.f32 	[%rd399], %f593;
	ld.u32 	%r415, [%rd396+4];
	mul.wide.s32 	%rd400, %r415, 4;
	add.s64 	%rd401, %rd216, %rd400;
	ld.f32 	%f594, [%rd401];
	st.global.f32 	[%rd399+4], %f594;
	ld.u32 	%r416, [%rd396+8];
	mul.wide.s32 	%rd402, %r416, 4;
	add.s64 	%rd403, %rd216, %rd402;
	ld.f32 	%f595, [%rd403];
	st.global.f32 	[%rd399+8], %f595;
	ld.u32 	%r417, [%rd396+12];
	mul.wide.s32 	%rd404, %r417, 4;
	add.s64 	%rd405, %rd216, %rd404;
	ld.f32 	%f596, [%rd405];
	st.global.f32 	[%rd399+12], %f596;
	add.s32 	%r484, %r484, 4;
$L__BB0_128:
	setp.eq.s32 	%p146, %r163, 0;
	@%p146 bra 	$L__BB0_131;
	mul.wide.s32 	%rd406, %r12, 4;
	mul.wide.u32 	%rd407, %r484, 4;
	add.s64 	%rd408, %rd406, %rd407;
	add.s64 	%rd417, %rd1, %rd408;
	add.s64 	%rd416, %rd48, %rd407;
	neg.s32 	%r487, %r163;
$L__BB0_130:
	.pragma "nounroll";
	ld.u32 	%r418, [%rd416];
	mul.wide.s32 	%rd409, %r418, 4;
	add.s64 	%rd410, %rd216, %rd409;
	ld.f32 	%f597, [%rd410];
	st.global.f32 	[%rd417], %f597;
	add.s64 	%rd417, %rd417, 4;
	add.s64 	%rd416, %rd416, 4;
	add.s32 	%r487, %r487, 1;
	setp.ne.s32 	%p147, %r487, 0;
	@%p147 bra 	$L__BB0_130;
$L__BB0_131:
	{ // callseq 3, 0
	.param .b64 param0;
	st.param.b64 	[param0], %rd216;
	call.uni 
	free, 
	(
	param0
	);
	} // callseq 3
$L__BB0_132:
	{ // callseq 4, 0
	.param .b64 param0;
	st.param.b64 	[param0], %rd47;
	call.uni 
	free, 
	(
	param0
	);
	} // callseq 4
	{ // callseq 5, 0
	.param .b64 param0;
	st.param.b64 	[param0], %rd48;
	call.uni 
	free, 
	(
	param0
	);
	} // callseq 5
	ret;
$L__BB0_133:
	setp.neu.f32 	%p125, %f614, 0f00000000;
	selp.b32 	%r475, %r469, 0, %p125;
	bra.uni 	$L__BB0_99;

}


// ===== COMPILED SASS (sm_100) =====

	.target	sm_100

	.elftype	@"ET_EXEC"


//--------------------- .note.nv.tkinfo           --------------------------
	.section	.note.nv.tkinfo,"",@"SHT_NOTE"
	.sectionflags	@"SHF_NOTE_NV_TKINFO"
	.tkinfo
        /*0018*/ 	.word	0x00000002
        /*0030*/ 	.string	""
        /*0030*/ 	.string	"ptxas"
        /*0030*/ 	.string	"Cuda compilation tools, release 13.0, V13.0.88"
        /*0030*/ 	.string	"Build cuda_13.0.r13.0/compiler.36424714_0"
        /*0030*/ 	.string	"-arch sm_100 -m 64 "



//--------------------- .note.nv.cuinfo           --------------------------
	.section	.note.nv.cuinfo,"",@"SHT_NOTE"
	.sectionflags	@"SHF_NOTE_NV_CUINFO"
        /*0018*/ 	.short	0x0002
        /*001a*/ 	.short	0x0064
        /*001c*/ 	.short	0x0082
	.zero		2


//--------------------- .nv.info                  --------------------------
	.section	.nv.info,"",@"SHT_CUDA_INFO"
	.align	4


	//----- nvinfo : EIATTR_REGCOUNT
	.align		4
        /*0000*/ 	.byte	0x04, 0x2f
        /*0002*/ 	.short	(.L_1 - .L_0)
	.align		4
.L_0:
        /*0004*/ 	.word	index@(_Z5solvePfS_ii)
        /*0008*/ 	.word	0x00000034


	//----- nvinfo : EIATTR_FRAME_SIZE
	.align		4
.L_1:
        /*000c*/ 	.byte	0x04, 0x11
        /*000e*/ 	.short	(.L_3 - .L_2)
	.align		4
.L_2:
        /*0010*/ 	.word	index@($__internal_0_$__cuda_sm3x_div_rn_noftz_f32_slowpath)
        /*0014*/ 	.word	0x00000000


	//----- nvinfo : EIATTR_FRAME_SIZE
	.align		4
.L_3:
        /*0018*/ 	.byte	0x04, 0x11
        /*001a*/ 	.short	(.L_5 - .L_4)
	.align		4
.L_4:
        /*001c*/ 	.word	index@(_Z5solvePfS_ii)
        /*0020*/ 	.word	0x00000000


	//----- nvinfo : EIATTR_MIN_STACK_SIZE
	.align		4
.L_5:
        /*0024*/ 	.byte	0x04, 0x12
        /*0026*/ 	.short	(.L_7 - .L_6)
	.align		4
.L_6:
        /*0028*/ 	.word	index@(_Z5solvePfS_ii)
        /*002c*/ 	.word	0x00000000
.L_7:


//--------------------- .nv.compat                --------------------------
	.section	.nv.compat,"",@"SHT_CUDA_COMPAT_INFO"
	.align	4
        /*0000*/ 	.byte	0x02, 0x09, 0x00, 0x00, 0x02, 0x02, 0x01, 0x00, 0x02, 0x05, 0x05, 0x00, 0x03, 0x07, 0x01, 0x01
        /*0010*/ 	.byte	0x02, 0x03, 0x00, 0x00, 0x02, 0x06, 0x01, 0x00, 0x04, 0x0b, 0x08, 0x00, 0x01, 0x00, 0x00, 0x00
        /*0020*/ 	.byte	0x00, 0x00, 0x00, 0x00


//--------------------- .nv.info._Z5solvePfS_ii   --------------------------
	.section	.nv.info._Z5solvePfS_ii,"",@"SHT_CUDA_INFO"
	.sectionflags	@""
	.align	4


	//----- nvinfo : EIATTR_CUDA_API_VERSION
	.align		4
        /*0000*/ 	.byte	0x04, 0x37
        /*0002*/ 	.short	(.L_9 - .L_8)
.L_8:
        /*0004*/ 	.word	0x00000082


	//----- nvinfo : EIATTR_KPARAM_INFO
	.align		4
.L_9:
        /*0008*/ 	.byte	0x04, 0x17
        /*000a*/ 	.short	(.L_11 - .L_10)
.L_10:
        /*000c*/ 	.word	0x00000000
        /*0010*/ 	.short	0x0003
        /*0012*/ 	.short	0x0014
        /*0014*/ 	.byte	0x00, 0xf0, 0x11, 0x00


	//----- nvinfo : EIATTR_KPARAM_INFO
	.align		4
.L_11:
        /*0018*/ 	.byte	0x04, 0x17
        /*001a*/ 	.short	(.L_13 - .L_12)
.L_12:
        /*001c*/ 	.word	0x00000000
        /*0020*/ 	.short	0x0002
        /*0022*/ 	.short	0x0010
        /*0024*/ 	.byte	0x00, 0xf0, 0x11, 0x00


	//----- nvinfo : EIATTR_KPARAM_INFO
	.align		4
.L_13:
        /*0028*/ 	.byte	0x04, 0x17
        /*002a*/ 	.short	(.L_15 - .L_14)
.L_14:
        /*002c*/ 	.word	0x00000000
        /*0030*/ 	.short	0x0001
        /*0032*/ 	.short	0x0008
        /*0034*/ 	.byte	0x00, 0xf5, 0x21, 0x00


	//----- nvinfo : EIATTR_KPARAM_INFO
	.align		4
.L_15:
        /*0038*/ 	.byte	0x04, 0x17
        /*003a*/ 	.short	(.L_17 - .L_16)
.L_16:
        /*003c*/ 	.word	0x00000000
        /*0040*/ 	.short	0x0000
        /*0042*/ 	.short	0x0000
        /*0044*/ 	.byte	0x00, 0xf5, 0x21, 0x00


	//----- nvinfo : EIATTR_SPARSE_MMA_MASK
	.align		4
.L_17:
        /*0048*/ 	.byte	0x03, 0x50
        /*004a*/ 	.short	0x0000


	//----- nvinfo : EIATTR_MAXREG_COUNT
	.align		4
        /*004c*/ 	.byte	0x03, 0x1b
        /*004e*/ 	.short	0x00ff


	//----- nvinfo : EIATTR_EXTERNS
	.align		4
        /*0050*/ 	.byte	0x04, 0x0f
        /*0052*/ 	.short	(.L_19 - .L_18)


	//   ....[0]....
	.align		4
.L_18:
        /*0054*/ 	.word	index@(malloc)


	//   ....[1]....
	.align		4
        /*0058*/ 	.word	index@(free)


	//----- nvinfo : EIATTR_MERCURY_ISA_VERSION
	.align		4
.L_19:
        /*005c*/ 	.byte	0x03, 0x5f
        /*005e*/ 	.short	0x0101


	//----- nvinfo : EIATTR_VRC_CTA_INIT_COUNT
	.align		4
        /*0060*/ 	.byte	0x02, 0x4a
	.zero		1
	.zero		1


	//----- nvinfo : EIATTR_SYSCALL_OFFSETS
	.align		4
        /*0064*/ 	.byte	0x04, 0x46
        /*0066*/ 	.short	(.L_21 - .L_20)


	//   ....[0]....
.L_20:
        /*0068*/ 	.word	0x000000f0


	//   ....[1]....
        /*006c*/ 	.word	0x000001a0


	//   ....[2]....
        /*0070*/ 	.word	0x00004230


	//   ....[3]....
        /*0074*/ 	.word	0x00007c20


	//   ....[4]....
        /*0078*/ 	.word	0x00007c90


	//   ....[5]....
        /*007c*/ 	.word	0x00007ce0


	//----- nvinfo : EIATTR_EXIT_INSTR_OFFSETS
	.align		4
.L_21:
        /*0080*/ 	.byte	0x04, 0x1c
        /*0082*/ 	.short	(.L_23 - .L_22)


	//   ....[0]....
.L_22:
        /*0084*/ 	.word	0x00007cf0


	//----- nvinfo : EIATTR_CRS_STACK_SIZE
	.align		4
.L_23:
        /*0088*/ 	.byte	0x04, 0x1e
        /*008a*/ 	.short	(.L_25 - .L_24)
.L_24:
        /*008c*/ 	.word	0x00000000


	//----- nvinfo : EIATTR_CBANK_PARAM_SIZE
	.align		4
.L_25:
        /*0090*/ 	.byte	0x03, 0x19
        /*0092*/ 	.short	0x0018


	//----- nvinfo : EIATTR_PARAM_CBANK
	.align		4
        /*0094*/ 	.byte	0x04, 0x0a
        /*0096*/ 	.short	(.L_27 - .L_26)
	.align		4
.L_26:
        /*0098*/ 	.word	index@(.nv.constant0._Z5solvePfS_ii)
        /*009c*/ 	.short	0x0380
        /*009e*/ 	.short	0x0018


	//----- nvinfo : EIATTR_SW_WAR
	.align		4
.L_27:
        /*00a0*/ 	.byte	0x04, 0x36
        /*00a2*/ 	.short	(.L_29 - .L_28)
.L_28:
        /*00a4*/ 	.word	0x00000008
.L_29:


//--------------------- .nv.callgraph             --------------------------
	.section	.nv.callgraph,"",@"SHT_CUDA_CALLGRAPH"
	.align	4
	.sectionentsize	8
	.align		4
        /*0000*/ 	.word	0x00000000
	.align		4
        /*0004*/ 	.word	0xffffffff
	.align		4
        /*0008*/ 	.word	index@(_Z5solvePfS_ii)
	.align		4
        /*000c*/ 	.word	index@(free)
	.align		4
        /*0010*/ 	.word	index@(_Z5solvePfS_ii)
	.align		4
        /*0014*/ 	.word	index@(malloc)
	.align		4
        /*0018*/ 	.word	0x00000000
	.align		4
        /*001c*/ 	.word	0xfffffffe
	.align		4
        /*0020*/ 	.word	0x00000000
	.align		4
        /*0024*/ 	.word	0xfffffffd
	.align		4
        /*0028*/ 	.word	0x00000000
	.align		4
        /*002c*/ 	.word	0xfffffffc


//--------------------- .nv.constant4             --------------------------
	.section	.nv.constant4,"a",@progbits
	.align	8
	.align		8
.nv.constant4:
        /*0000*/ 	.dword	malloc
	.align		8
        /*0008*/ 	.dword	free


//--------------------- .text._Z5solvePfS_ii      --------------------------
	.section	.text._Z5solvePfS_ii,"ax",@progbits
	.align	128
        .global         _Z5solvePfS_ii
        .type           _Z5solvePfS_ii,@function
        .size           _Z5solvePfS_ii,(.L_x_105 - _Z5solvePfS_ii)
        .other          _Z5solvePfS_ii,@"STO_CUDA_ENTRY STV_DEFAULT"
_Z5solvePfS_ii:
.text._Z5solvePfS_ii:
[----:B------:R-:W0:Y:S01]  /*0000*/  LDC R1, c[0x0][0x37c] ;  /* 0x0000df00ff017b82 */ /* 0x000e220000000800 */
[----:B------:R-:W1:Y:S01]  /*0010*/  S2R R28, SR_CTAID.X ;  /* 0x00000000001c7919 */ /* 0x000e620000002500 */
[----:B------:R-:W2:Y:S01]  /*0020*/  LDCU UR36, c[0x0][0x394] ;  /* 0x00007280ff2477ac */ /* 0x000ea20008000800 */
[----:B------:R-:W-:Y:S01]  /*0030*/  MOV R2, 0x0 ;  /* 0x0000000000027802 */ /* 0x000fe20000000f00 */
[----:B------:R-:W1:Y:S01]  /*0040*/  S2R R3, SR_TID.X ;  /* 0x0000000000037919 */ /* 0x000e620000002100 */
[----:B------:R-:W1:Y:S03]  /*0050*/  LDCU UR4, c[0x0][0x360] ;  /* 0x00006c00ff0477ac */ /* 0x000e660008000800 */
[----:B------:R3:W4:Y:S01]  /*0060*/  LDC.64 R6, c[0x4][R2] ;  /* 0x0100000002067b82 */ /* 0x0007220000000a00 */
[----:B--2---:R-:W-:-:S06]  /*0070*/  UIMAD.WIDE UR36, UR36, 0x4, URZ ;  /* 0x00000004242478a5 */ /* 0x004fcc000f8e02ff */
[----:B------:R-:W-:Y:S02]  /*0080*/  IMAD.U32 R9, RZ, RZ, UR37 ;  /* 0x00000025ff097e24 */ /* 0x000fe4000f8e00ff */
[----:B------:R-:W-:Y:S02]  /*0090*/  IMAD.U32 R5, RZ, RZ, UR37 ;  /* 0x00000025ff057e24 */ /* 0x000fe4000f8e00ff */
[----:B------:R-:W-:Y:S02]  /*00a0*/  IMAD.U32 R4, RZ, RZ, UR36 ;  /* 0x00000024ff047e24 */ /* 0x000fe4000f8e00ff */
[----:B------:R-:W-:Y:S02]  /*00b0*/  IMAD.U32 R8, RZ, RZ, UR36 ;  /* 0x00000024ff087e24 */ /* 0x000fe4000f8e00ff */
[----:B------:R-:W-:Y:S02]  /*00c0*/  IMAD.MOV.U32 R5, RZ, RZ, R9 ;  /* 0x000000ffff057224 */ /* 0x000fe400078e0009 */
[----:B-1-3--:R-:W-:-:S07]  /*00d0*/  IMAD R28, R28, UR4, R3 ;  /* 0x000000041c1c7c24 */ /* 0x00afce000f8e0203 */
[----:B------:R-:W-:-:S07]  /*00e0*/  LEPC R20, `(.L_x_0) ;  /* 0x000000001014794e */ /* 0x000fce0000000000 */
[----:B0---4-:R-:W-:Y:S05]  /*00f0*/  CALL.ABS.NOINC R6 ;  /* 0x0000000006007343 */ /* 0x011fea0003c00000 */
.L_x_0:
[----:B------:R-:W0:Y:S01]  /*0100*/  LDC.64 R2, c[0x4][R2] ;  /* 0x0100000002027b82 */ /* 0x000e220000000a00 */
[----:B------:R-:W-:Y:S02]  /*0110*/  IMAD.U32 R6, RZ, RZ, UR36 ;  /* 0x00000024ff067e24 */ /* 0x000fe4000f8e00ff */
[----:B------:R-:W-:Y:S02]  /*0120*/  IMAD.U32 R9, RZ, RZ, UR37 ;  /* 0x00000025ff097e24 */ /* 0x000fe4000f8e00ff */
[----:B------:R-:W-:Y:S02]  /*0130*/  IMAD.MOV.U32 R18, RZ, RZ, R4 ;  /* 0x000000ffff127224 */ /* 0x000fe400078e0004 */
[----:B------:R-:W-:Y:S02]  /*0140*/  IMAD.MOV.U32 R19, RZ, RZ, R5 ;  /* 0x000000ffff137224 */ /* 0x000fe400078e0005 */
[----:B------:R-:W-:Y:S02]  /*0150*/  IMAD.U32 R7, RZ, RZ, UR37 ;  /* 0x00000025ff077e24 */ /* 0x000fe4000f8e00ff */
[----:B------:R-:W-:-:S02]  /*0160*/  IMAD.U32 R8, RZ, RZ, UR36 ;  /* 0x00000024ff087e24 */ /* 0x000fc4000f8e00ff */
[----:B------:R-:W-:Y:S02]  /*0170*/  IMAD.MOV.U32 R4, RZ, RZ, R6 ;  /* 0x000000ffff047224 */ /* 0x000fe400078e0006 */
[----:B------:R-:W-:-:S07]  /*0180*/  IMAD.MOV.U32 R5, RZ, RZ, R9 ;  /* 0x000000ffff057224 */ /* 0x000fce00078e0009 */
[----:B------:R-:W-:-:S07]  /*0190*/  LEPC R20, `(.L_x_1) ;  /* 0x000000001014794e */ /* 0x000fce0000000000 */
[----:B0-----:R-:W-:Y:S05]  /*01a0*/  CALL.ABS.NOINC R2 ;  /* 0x0000000002007343 */ /* 0x001fea0003c00000 */
.L_x_1:
[----:B------:R-:W0:Y:S01]  /*01b0*/  LDCU UR4, c[0x0][0x390] ;  /* 0x00007200ff0477ac */ /* 0x000e220008000800 */
[----:B------:R-:W-:Y:S01]  /*01c0*/  BSSY.RECONVERGENT B6, `(.L_x_2) ;  /* 0x00007a7000067945 */ /* 0x000fe20003800200 */
[----:B------:R-:W-:Y:S02]  /*01d0*/  IMAD.MOV.U32 R16, RZ, RZ, R4 ;  /* 0x000000ffff107224 */ /* 0x000fe400078e0004 */
[----:B------:R-:W-:Y:S01]  /*01e0*/  IMAD.MOV.U32 R17, RZ, RZ, R5 ;  /* 0x000000ffff117224 */ /* 0x000fe200078e0005 */
[----:B0-----:R-:W-:-:S13]  /*01f0*/  ISETP.GE.AND P0, PT, R28, UR4, PT ;  /* 0x000000041c007c0c */ /* 0x001fda000bf06270 */
[----:B------:R-:W-:Y:S05]  /*0200*/  @P0 BRA `(.L_x_3) ;  /* 0x0000007800880947 */ /* 0x000fea0003800000 */
[----:B------:R-:W0:Y:S01]  /*0210*/  LDCU UR4, c[0x0][0x394] ;  /* 0x00007280ff0477ac */ /* 0x000e220008000800 */
[----:B------:R-:W1:Y:S01]  /*0220*/  LDC.64 R22, c[0x0][0x358] ;  /* 0x0000d600ff167b82 */ /* 0x000e620000000a00 */
[----:B0-----:R-:W-:-:S04]  /*0230*/  IMAD.U32 R3, RZ, RZ, UR4 ;  /* 0x00000004ff037e24 */ /* 0x001fc8000f8e00ff */
[C---:B------:R-:W-:Y:S01]  /*0240*/  VIADD R38, R3.reuse, 0xffffffff ;  /* 0xffffffff03267836 */ /* 0x040fe20000000000 */
[----:B------:R-:W-:-:S13]  /*0250*/  ISETP.GE.AND P0, PT, R3, 0x1, PT ;  /* 0x000000010300780c */ /* 0x000fda0003f06270 */
[----:B------:R-:W-:Y:S05]  /*0260*/  @!P0 BRA `(.L_x_4) ;  /* 0x0000000400e48947 */ /* 0x000fea0003800000 */
[----:B------:R-:W-:Y:S01]  /*0270*/  ISETP.GE.U32.AND P1, PT, R38, 0x7, PT ;  /* 0x000000072600780c */ /* 0x000fe20003f26070 */
[----:B------:R-:W-:Y:S01]  /*0280*/  IMAD.MOV.U32 R9, RZ, RZ, RZ ;  /* 0x000000ffff097224 */ /* 0x000fe200078e00ff */
[----:B------:R-:W-:-:S04]  /*0290*/  LOP3.LUT R0, R3, 0x7, RZ, 0xc0, !PT ;  /* 0x0000000703007812 */ /* 0x000fc800078ec0ff */
[----:B------:R-:W-:-:S07]  /*02a0*/  ISETP.NE.AND P2, PT, R0, RZ, PT ;  /* 0x000000ff0000720c */ /* 0x000fce0003f45270 */
[----:B------:R-:W-:Y:S06]  /*02b0*/  @!P1 BRA `(.L_x_5) ;  /* 0x0000000000d09947 */ /* 0x000fec0003800000 */
[----:B------:R-:W-:Y:S01]  /*02c0*/  BSSY.RECONVERGENT B0, `(.L_x_5) ;  /* 0x0000033000007945 */ /* 0x000fe20003800200 */
[----:B------:R-:W-:Y:S01]  /*02d0*/  LOP3.LUT R9, R3, 0x7ffffff8, RZ, 0xc0, !PT ;  /* 0x7ffffff803097812 */ /* 0x000fe200078ec0ff */
[----:B------:R-:W-:-:S07]  /*02e0*/  IMAD.MOV.U32 R11, RZ, RZ, RZ ;  /* 0x000000ffff0b7224 */ /* 0x000fce00078e00ff */
.L_x_6:
[C---:B-1----:R-:W-:Y:S01]  /*02f0*/  R2UR UR4, R22.reuse ;  /* 0x00000000160472ca */ /* 0x042fe200000e0000 */
[----:B0-----:R-:W-:Y:S01]  /*0300*/  IMAD.WIDE.U32 R4, R11, 0x4, R16 ;  /* 0x000000040b047825 */ /* 0x001fe200078e0010 */
[----:B------:R-:W-:Y:S02]  /*0310*/  R2UR UR5, R23 ;  /* 0x00000000170572ca */ /* 0x000fe400000e0000 */
[C---:B------:R-:W-:Y:S01]  /*0320*/  R2UR UR6, R22.reuse ;  /* 0x00000000160672ca */ /* 0x040fe200000e0000 */
[----:B------:R-:W-:Y:S01]  /*0330*/  IMAD.WIDE.U32 R6, R11, 0x4, R18 ;  /* 0x000000040b067825 */ /* 0x000fe200078e0012 */
[----:B------:R-:W-:Y:S02]  /*0340*/  R2UR UR7, R23 ;  /* 0x00000000170772ca */ /* 0x000fe400000e0000 */
[C---:B------:R-:W-:Y:S01]  /*0350*/  R2UR UR8, R22.reuse ;  /* 0x00000000160872ca */ /* 0x040fe200000e0000 */
[----:B------:R-:W-:Y:S01]  /*0360*/  VIADD R13, R11, 0x1 ;  /* 0x000000010b0d7836 */ /* 0x000fe20000000000 */
[----:B------:R-:W-:Y:S01]  /*0370*/  R2UR UR9, R23 ;  /* 0x00000000170972ca */ /* 0x000fe200000e0000 */
[C---:B------:R-:W-:Y:S01]  /*0380*/  VIADD R15, R11.reuse, 0x2 ;  /* 0x000000020b0f7836 */ /* 0x040fe20000000000 */
[C---:B------:R-:W-:Y:S01]  /*0390*/  R2UR UR10, R22.reuse ;  /* 0x00000000160a72ca */ /* 0x040fe200000e0000 */
[----:B------:R-:W-:Y:S01]  /*03a0*/  VIADD R21, R11, 0x3 ;  /* 0x000000030b157836 */ /* 0x000fe20000000000 */
[----:B------:R-:W-:Y:S01]  /*03b0*/  R2UR UR11, R23 ;  /* 0x00000000170b72ca */ /* 0x000fe200000e0000 */
[----:B------:R-:W-:Y:S01]  /*03c0*/  ST.E desc[UR4][R4.64], R11 ;  /* 0x0000000b04007985 */ /* 0x000fe2000c101904 */
        /* <DEDUP_REMOVED lines=8> */
[----:B------:R-:W-:-:S02]  /*0450*/  R2UR UR16, R22 ;  /* 0x00000000161072ca */ /* 0x000fc400000e0000 */
[C---:B------:R-:W-:Y:S01]  /*0460*/  R2UR UR17, R23.reuse ;  /* 0x00000000171172ca */ /* 0x040fe200000e0000 */
[----:B------:R0:W-:Y:S01]  /*0470*/  ST.E desc[UR10][R6.64+0x4], R13 ;  /* 0x0000040d06007985 */ /* 0x0001e2000c10190a */
[C---:B------:R-:W-:Y:S02]  /*0480*/  R2UR UR18, R22.reuse ;  /* 0x00000000161272ca */ /* 0x040fe400000e0000 */
[C---:B------:R-:W-:Y:S01]  /*0490*/  R2UR UR19, R23.reuse ;  /* 0x00000000171372ca */ /* 0x040fe200000e0000 */
[----:B------:R-:W-:Y:S01]  /*04a0*/  ST.E desc[UR12][R4.64+0x8], R15 ;  /* 0x0000080f04007985 */ /* 0x000fe2000c10190c */
[C---:B------:R-:W-:Y:S02]  /*04b0*/  R2UR UR20, R22.reuse ;  /* 0x00000000161472ca */ /* 0x040fe400000e0000 */
[----:B------:R-:W-:Y:S01]  /*04c0*/  R2UR UR21, R23 ;  /* 0x00000000171572ca */ /* 0x000fe200000e0000 */
[----:B------:R1:W-:Y:S01]  /*04d0*/  ST.E desc[UR14][R6.64+0x8], R15 ;  /* 0x0000080f06007985 */ /* 0x0003e2000c10190e */
[----:B------:R-:W-:-:S02]  /*04e0*/  R2UR UR22, R22 ;  /* 0x00000000161672ca */ /* 0x000fc400000e0000 */
[----:B------:R-:W-:Y:S01]  /*04f0*/  R2UR UR23, R23 ;  /* 0x00000000171772ca */ /* 0x000fe200000e0000 */
[C---:B0-----:R-:W-:Y:S01]  /*0500*/  VIADD R13, R11.reuse, 0x4 ;  /* 0x000000040b0d7836 */ /* 0x041fe20000000000 */
[----:B------:R0:W-:Y:S04]  /*0510*/  ST.E desc[UR4][R4.64+0xc], R21 ;  /* 0x00000c1504007985 */ /* 0x0001e8000c101904 */
[----:B------:R0:W-:Y:S01]  /*0520*/  ST.E desc[UR6][R6.64+0xc], R21 ;  /* 0x00000c1506007985 */ /* 0x0001e2000c101906 */
[----:B-1----:R-:W-:-:S03]  /*0530*/  VIADD R15, R11, 0x5 ;  /* 0x000000050b0f7836 */ /* 0x002fc60000000000 */
[----:B------:R0:W-:Y:S01]  /*0540*/  ST.E desc[UR8][R4.64+0x10], R13 ;  /* 0x0000100d04007985 */ /* 0x0001e2000c101908 */
[----:B------:R-:W-:-:S03]  /*0550*/  VIADD R11, R11, 0x8 ;  /* 0x000000080b0b7836 */ /* 0x000fc60000000000 */
[----:B------:R0:W-:Y:S02]  /*0560*/  ST.E desc[UR10][R6.64+0x10], R13 ;  /* 0x0000100d06007985 */ /* 0x0001e4000c10190a */
[----:B------:R-:W-:Y:S02]  /*0570*/  ISETP.NE.AND P1, PT, R11, R9, PT ;  /* 0x000000090b00720c */ /* 0x000fe40003f25270 */
[----:B------:R0:W-:Y:S04]  /*0580*/  ST.E desc[UR12][R4.64+0x14], R15 ;  /* 0x0000140f04007985 */ /* 0x0001e8000c10190c */
[----:B------:R0:W-:Y:S04]  /*0590*/  ST.E desc[UR14][R6.64+0x14], R15 ;  /* 0x0000140f06007985 */ /* 0x0001e8000c10190e */
[----:B------:R0:W-:Y:S04]  /*05a0*/  ST.E desc[UR16][R4.64+0x18], R25 ;  /* 0x0000181904007985 */ /* 0x0001e8000c101910 */
[----:B------:R0:W-:Y:S04]  /*05b0*/  ST.E desc[UR18][R6.64+0x18], R25 ;  /* 0x0000181906007985 */ /* 0x0001e8000c101912 */
[----:B------:R0:W-:Y:S04]  /*05c0*/  ST.E desc[UR20][R4.64+0x1c], R27 ;  /* 0x00001c1b04007985 */ /* 0x0001e8000c101914 */
[----:B------:R0:W-:Y:S01]  /*05d0*/  ST.E desc[UR22][R6.64+0x1c], R27 ;  /* 0x00001c1b06007985 */ /* 0x0001e2000c101916 */
[----:B------:R-:W-:Y:S05]  /*05e0*/  @P1 BRA `(.L_x_6) ;  /* 0xfffffffc00401947 */ /* 0x000fea000383ffff */
[----:B------:R-:W-:Y:S05]  /*05f0*/  BSYNC.RECONVERGENT B0 ;  /* 0x0000000000007941 */ /* 0x000fea0003800200 */
.L_x_5:
[----:B------:R-:W-:Y:S05]  /*0600*/  @!P2 BRA `(.L_x_4) ;  /* 0x0000000000fca947 */ /* 0x000fea0003800000 */
[----:B------:R-:W-:Y:S02]  /*0610*/  ISETP.GE.U32.AND P1, PT, R0, 0x4, PT ;  /* 0x000000040000780c */ /* 0x000fe40003f26070 */
[----:B------:R-:W-:-:S04]  /*0620*/  LOP3.LUT R2, R3, 0x3, RZ, 0xc0, !PT ;  /* 0x0000000303027812 */ /* 0x000fc800078ec0ff */
[----:B------:R-:W-:-:S07]  /*0630*/  ISETP.NE.AND P2, PT, R2, RZ, PT ;  /* 0x000000ff0200720c */ /* 0x000fce0003f45270 */
[----:B------:R-:W-:Y:S06]  /*0640*/  @!P1 BRA `(.L_x_7) ;  /* 0x0000000000789947 */ /* 0x000fec0003800000 */
        /* <DEDUP_REMOVED lines=19> */
[----:B------:R2:W-:Y:S01]  /*0780*/  ST.E desc[UR8][R4.64+0x4], R11 ;  /* 0x0000040b04007985 */ /* 0x0005e2000c101908 */
[C---:B------:R-:W-:Y:S02]  /*0790*/  R2UR UR16, R22.reuse ;  /* 0x00000000161072ca */ /* 0x040fe400000e0000 */
[----:B------:R-:W-:Y:S01]  /*07a0*/  R2UR UR17, R23 ;  /* 0x00000000171172ca */ /* 0x000fe200000e0000 */
[----:B------:R2:W-:Y:S01]  /*07b0*/  ST.E desc[UR10][R6.64+0x4], R11 ;  /* 0x0000040b06007985 */ /* 0x0005e2000c10190a */
[----:B------:R-:W-:-:S02]  /*07c0*/  R2UR UR18, R22 ;  /* 0x00000000161272ca */ /* 0x000fc400000e0000 */
[----:B------:R-:W-:Y:S01]  /*07d0*/  R2UR UR19, R23 ;  /* 0x00000000171372ca */ /* 0x000fe200000e0000 */
[----:B------:R2:W-:Y:S01]  /*07e0*/  ST.E desc[UR12][R4.64+0x8], R13 ;  /* 0x0000080d04007985 */ /* 0x0005e2000c10190c */
[----:B0-----:R-:W-:-:S03]  /*07f0*/  VIADD R9, R9, 0x4 ;  /* 0x0000000409097836 */ /* 0x001fc60000000000 */
[----:B------:R2:W-:Y:S04]  /*0800*/  ST.E desc[UR14][R6.64+0x8], R13 ;  /* 0x0000080d06007985 */ /* 0x0005e8000c10190e */
[----:B------:R2:W-:Y:S04]  /*0810*/  ST.E desc[UR16][R4.64+0xc], R15 ;  /* 0x00000c0f04007985 */ /* 0x0005e8000c101910 */
[----:B------:R2:W-:Y:S02]  /*0820*/  ST.E desc[UR18][R6.64+0xc], R15 ;  /* 0x00000c0f06007985 */ /* 0x0005e4000c101912 */
.L_x_7:
[----:B------:R-:W-:Y:S05]  /*0830*/  @!P2 BRA `(.L_x_4) ;  /* 0x000000000070a947 */ /* 0x000fea0003800000 */
[----:B------:R-:W-:Y:S02]  /*0840*/  LOP3.LUT R0, R3, 0x1, RZ, 0xc0, !PT ;  /* 0x0000000103007812 */ /* 0x000fe400078ec0ff */
[----:B------:R-:W-:Y:S02]  /*0850*/  ISETP.NE.AND P1, PT, R2, 0x1, PT ;  /* 0x000000010200780c */ /* 0x000fe40003f25270 */
[----:B------:R-:W-:-:S13]  /*0860*/  ISETP.NE.U32.AND P2, PT, R0, 0x1, PT ;  /* 0x000000010000780c */ /* 0x000fda0003f45070 */
[C---:B-1----:R-:W-:Y:S02]  /*0870*/  @!P2 R2UR UR12, R22.reuse ;  /* 0x00000000160ca2ca */ /* 0x042fe400000e0000 */
[C---:B------:R-:W-:Y:S02]  /*0880*/  @!P2 R2UR UR13, R23.reuse ;  /* 0x00000000170da2ca */ /* 0x040fe400000e0000 */
[----:B------:R-:W-:Y:S02]  /*0890*/  @!P2 R2UR UR14, R22 ;  /* 0x00000000160ea2ca */ /* 0x000fe400000e0000 */
[----:B------:R-:W-:Y:S01]  /*08a0*/  @!P2 R2UR UR15, R23 ;  /* 0x00000000170fa2ca */ /* 0x000fe200000e0000 */
[----:B------:R-:W-:-:S14]  /*08b0*/  @!P1 BRA `(.L_x_8) ;  /* 0x0000000000409947 */ /* 0x000fdc0003800000 */
[C---:B------:R-:W-:Y:S01]  /*08c0*/  R2UR UR4, R22.reuse ;  /* 0x00000000160472ca */ /* 0x040fe200000e0000 */
[----:B0-2---:R-:W-:Y:S01]  /*08d0*/  IMAD.WIDE.U32 R4, R9, 0x4, R16 ;  /* 0x0000000409047825 */ /* 0x005fe200078e0010 */
[----:B------:R-:W-:Y:S02]  /*08e0*/  R2UR UR5, R23 ;  /* 0x00000000170572ca */ /* 0x000fe400000e0000 */
[C---:B------:R-:W-:Y:S01]  /*08f0*/  R2UR UR6, R22.reuse ;  /* 0x00000000160672ca */ /* 0x040fe200000e0000 */
[----:B------:R-:W-:Y:S01]  /*0900*/  IMAD.WIDE.U32 R6, R9, 0x4, R18 ;  /* 0x0000000409067825 */ /* 0x000fe200078e0012 */
[----:B------:R-:W-:Y:S02]  /*0910*/  R2UR UR7, R23 ;  /* 0x00000000170772ca */ /* 0x000fe400000e0000 */
[----:B------:R-:W-:Y:S01]  /*0920*/  R2UR UR8, R22 ;  /* 0x00000000160872ca */ /* 0x000fe200000e0000 */
[----:B------:R-:W-:Y:S01]  /*0930*/  VIADD R11, R9, 0x1 ;  /* 0x00000001090b7836 */ /* 0x000fe20000000000 */
[----:B------:R-:W-:-:S02]  /*0940*/  R2UR UR9, R23 ;  /* 0x00000000170972ca */ /* 0x000fc400000e0000 */
[----:B------:R-:W-:Y:S02]  /*0950*/  R2UR UR10, R22 ;  /* 0x00000000160a72ca */ /* 0x000fe400000e0000 */
[----:B------:R-:W-:Y:S01]  /*0960*/  R2UR UR11, R23 ;  /* 0x00000000170b72ca */ /* 0x000fe200000e0000 */
[----:B------:R-:W-:Y:S04]  /*0970*/  ST.E desc[UR4][R4.64], R9 ;  /* 0x0000000904007985 */ /* 0x000fe8000c101904 */
[----:B------:R0:W-:Y:S04]  /*0980*/  ST.E desc[UR6][R6.64], R9 ;  /* 0x0000000906007985 */ /* 0x0001e8000c101906 */
[----:B------:R1:W-:Y:S04]  /*0990*/  ST.E desc[UR8][R4.64+0x4], R11 ;  /* 0x0000040b04007985 */ /* 0x0003e8000c101908 */
[----:B------:R1:W-:Y:S01]  /*09a0*/  ST.E desc[UR10][R6.64+0x4], R11 ;  /* 0x0000040b06007985 */ /* 0x0003e2000c10190a */
[----:B0-----:R-:W-:-:S07]  /*09b0*/  VIADD R9, R9, 0x2 ;  /* 0x0000000209097836 */ /* 0x001fce0000000000 */
.L_x_8:
[----:B012---:R-:W-:-:S04]  /*09c0*/  @!P2 IMAD.WIDE.U32 R4, R9, 0x4, R16 ;  /* 0x000000040904a825 */ /* 0x007fc800078e0010 */
[----:B------:R-:W-:Y:S01]  /*09d0*/  @!P2 IMAD.WIDE.U32 R6, R9, 0x4, R18 ;  /* 0x000000040906a825 */ /* 0x000fe200078e0012 */
[----:B------:R3:W-:Y:S04]  /*09e0*/  @!P2 ST.E desc[UR12][R4.64], R9 ;  /* 0x000000090400a985 */ /* 0x0007e8000c10190c */
[----:B------:R3:W-:Y:S02]  /*09f0*/  @!P2 ST.E desc[UR14][R6.64], R9 ;  /* 0x000000090600a985 */ /* 0x0007e4000c10190e */
.L_x_4:
[----:B0-----:R-:W0:Y:S01]  /*0a00*/  LDC.64 R24, c[0x0][0x380] ;  /* 0x0000e000ff187b82 */ /* 0x001e220000000a00 */
[----:B------:R-:W-:-:S04]  /*0a10*/  IMAD R28, R28, R3, RZ ;  /* 0x000000031c1c7224 */ /* 0x000fc800078e02ff */
[----:B------:R-:W-:-:S04]  /*0a20*/  IMAD R2, R28, R3, RZ ;  /* 0x000000031c027224 */ /* 0x000fc800078e02ff */
[----:B0-----:R-:W-:Y:S01]  /*0a30*/  IMAD.WIDE R24, R2, 0x4, R24 ;  /* 0x0000000402187825 */ /* 0x001fe200078e0218 */
[----:B------:R-:W-:Y:S06]  /*0a40*/  @!P0 BRA `(.L_x_9) ;  /* 0x0000003400c88947 */ /* 0x000fec0003800000 */
[----:B------:R-:W0:Y:S01]  /*0a50*/  LDC.U16 R37, c[0x0][0x394] ;  /* 0x0000e500ff257b82 */ /* 0x000e220000000400 */
[----:B------:R-:W-:Y:S01]  /*0a60*/  BSSY.RECONVERGENT B0, `(.L_x_9) ;  /* 0x0000370000007945 */ /* 0x000fe20003800200 */
[C---:B------:R-:W-:Y:S01]  /*0a70*/  LOP3.LUT R36, R3.reuse, 0xf, RZ, 0xc0, !PT ;  /* 0x0000000f03247812 */ /* 0x040fe200078ec0ff */
[----:B------:R-:W-:Y:S01]  /*0a80*/  IMAD.MOV.U32 R29, RZ, RZ, RZ ;  /* 0x000000ffff1d7224 */ /* 0x000fe200078e00ff */
[C---:B------:R-:W-:Y:S02]  /*0a90*/  LOP3.LUT R35, R3.reuse, 0x7, RZ, 0xc0, !PT ;  /* 0x0000000703237812 */ /* 0x040fe400078ec0ff */
[C---:B------:R-:W-:Y:S02]  /*0aa0*/  LOP3.LUT R34, R3.reuse, 0x3, RZ, 0xc0, !PT ;  /* 0x0000000303227812 */ /* 0x040fe400078ec0ff */
[C---:B------:R-:W-:Y:S02]  /*0ab0*/  LOP3.LUT R33, R3.reuse, 0x7ffffff0, RZ, 0xc0, !PT ;  /* 0x7ffffff003217812 */ /* 0x040fe400078ec0ff */
[----:B------:R-:W-:-:S02]  /*0ac0*/  LOP3.LUT R32, R3, 0x7ffffff8, RZ, 0xc0, !PT ;  /* 0x7ffffff803207812 */ /* 0x000fc400078ec0ff */
[----:B------:R-:W-:Y:S02]  /*0ad0*/  PRMT R21, RZ, 0x7610, R21 ;  /* 0x00007610ff157816 */ /* 0x000fe40000000015 */
[----:B------:R-:W-:Y:S02]  /*0ae0*/  PRMT R20, RZ, 0x7610, R20 ;  /* 0x00007610ff147816 */ /* 0x000fe40000000014 */
[----:B------:R-:W-:-:S07]  /*0af0*/  PRMT R14, RZ, 0x7610, R14 ;  /* 0x00007610ff0e7816 */ /* 0x000fce000000000e */
.L_x_46:
[----:B0-----:R-:W-:Y:S01]  /*0b00*/  IMAD.MOV R0, RZ, RZ, -R21 ;  /* 0x000000ffff007224 */ /* 0x001fe200078e0a15 */
[----:B------:R-:W4:Y:S01]  /*0b10*/  LDCU UR4, c[0x0][0x394] ;  /* 0x00007280ff0477ac */ /* 0x000f220008000800 */
[----:B------:R-:W-:Y:S01]  /*0b20*/  IMAD.MOV R3, RZ, RZ, -R14 ;  /* 0x000000ffff037224 */ /* 0x000fe200078e0a0e */
[----:B------:R-:W-:Y:S01]  /*0b30*/  BSSY.RECONVERGENT B1, `(.L_x_10) ;  /* 0x0000103000017945 */ /* 0x000fe20003800200 */
[--C-:B--2---:R-:W-:Y:S01]  /*0b40*/  IMAD.MOV.U32 R15, RZ, RZ, R29.reuse ;  /* 0x000000ffff0f7224 */ /* 0x104fe200078e001d */
[----:B------:R-:W-:Y:S01]  /*0b50*/  PRMT R0, R0, 0x7710, RZ ;  /* 0x0000771000007816 */ /* 0x000fe200000000ff */
[----:B------:R-:W-:Y:S02]  /*0b60*/  IMAD.IADD R12, R38, 0x1, -R29 ;  /* 0x00000001260c7824 */ /* 0x000fe400078e0a1d */
[----:B------:R-:W-:Y:S02]  /*0b70*/  IMAD.MOV.U32 R27, RZ, RZ, RZ ;  /* 0x000000ffff1b7224 */ /* 0x000fe400078e00ff */
[----:B01----:R-:W-:-:S02]  /*0b80*/  IMAD.IADD R11, R37, 0x1, R0 ;  /* 0x00000001250b7824 */ /* 0x003fc400078e0200 */
[----:B------:R-:W-:Y:S02]  /*0b90*/  IMAD.MOV.U32 R10, RZ, RZ, R29 ;  /* 0x000000ffff0a7224 */ /* 0x000fe400078e001d */
[----:B---3--:R-:W-:Y:S01]  /*0ba0*/  IMAD.MOV.U32 R5, RZ, RZ, -0x1 ;  /* 0xffffffffff057424 */ /* 0x008fe200078e00ff */
[----:B------:R-:W-:-:S04]  /*0bb0*/  LOP3.LUT R11, R11, 0xffff, RZ, 0xc0, !PT ;  /* 0x0000ffff0b0b7812 */ /* 0x000fc800078ec0ff */
[----:B------:R-:W-:Y:S02]  /*0bc0*/  LOP3.LUT R0, R11, 0xf, RZ, 0xc0, !PT ;  /* 0x0000000f0b007812 */ /* 0x000fe400078ec0ff */
[----:B----4-:R-:W-:-:S03]  /*0bd0*/  IADD3 R30, PT, PT, -R29, UR4, RZ ;  /* 0x000000041d1e7c10 */ /* 0x010fc6000fffe1ff */
[----:B------:R-:W-:Y:S01]  /*0be0*/  VIADD R0, R0, 0xffffffff ;  /* 0xffffffff00007836 */ /* 0x000fe20000000000 */
[----:B------:R-:W-:-:S04]  /*0bf0*/  LOP3.LUT R4, R30, 0xfffffff0, RZ, 0xc0, !PT ;  /* 0xfffffff01e047812 */ /* 0x000fc800078ec0ff */
[----:B------:R-:W-:Y:S02]  /*0c00*/  ISETP.GE.U32.AND P1, PT, R0, 0x7, PT ;  /* 0x000000070000780c */ /* 0x000fe40003f26070 */
[----:B------:R-:W-:Y:S01]  /*0c10*/  PRMT R0, R3, 0x7710, RZ ;  /* 0x0000771003007816 */ /* 0x000fe200000000ff */
[----:B------:R-:W-:-:S04]  /*0c20*/  IMAD.MOV.U32 R3, RZ, RZ, -0x1 ;  /* 0xffffffffff037424 */ /* 0x000fc800078e00ff */
[----:B------:R-:W-:-:S05]  /*0c30*/  IMAD.IADD R13, R37, 0x1, R0 ;  /* 0x00000001250d7824 */ /* 0x000fca00078e0200 */
[----:B------:R-:W-:-:S07]  /*0c40*/  LOP3.LUT R13, R13, 0x3, RZ, 0xc0, !PT ;  /* 0x000000030d0d7812 */ /* 0x000fce00078ec0ff */
.L_x_20:
[----:B------:R-:W0:Y:S01]  /*0c50*/  LDC R0, c[0x0][0x394] ;  /* 0x0000e500ff007b82 */ /* 0x000e220000000800 */
[----:B------:R-:W-:Y:S01]  /*0c60*/  ISETP.GE.U32.AND P2, PT, R12, 0xf, PT ;  /* 0x0000000f0c00780c */ /* 0x000fe20003f46070 */
[----:B------:R-:W-:Y:S01]  /*0c70*/  BSSY.RECONVERGENT B2, `(.L_x_11) ;  /* 0x0000067000027945 */ /* 0x000fe20003800200 */
[----:B------:R-:W-:Y:S01]  /*0c80*/  LOP3.LUT P0, RZ, R30, 0xf, RZ, 0xc0, !PT ;  /* 0x0000000f1eff7812 */ /* 0x000fe2000780c0ff */
[----:B------:R-:W-:Y:S02]  /*0c90*/  IMAD.MOV.U32 R26, RZ, RZ, R29 ;  /* 0x000000ffff1a7224 */ /* 0x000fe400078e001d */
[----:B0-----:R-:W-:-:S08]  /*0ca0*/  IMAD R31, R10, R0, RZ ;  /* 0x000000000a1f7224 */ /* 0x001fd000078e02ff */
[----:B------:R-:W-:Y:S05]  /*0cb0*/  @!P2 BRA `(.L_x_12) ;  /* 0x000000040088a947 */ /* 0x000fea0003800000 */
[----:B------:R-:W-:Y:S02]  /*0cc0*/  IMAD.MOV.U32 R39, RZ, RZ, RZ ;  /* 0x000000ffff277224 */ /* 0x000fe400078e00ff */
[----:B------:R-:W-:-:S07]  /*0cd0*/  IMAD.MOV.U32 R26, RZ, RZ, R29 ;  /* 0x000000ffff1a7224 */ /* 0x000fce00078e001d */
.L_x_13:
[C---:B-1----:R-:W-:Y:S01]  /*0ce0*/  R2UR UR4, R22.reuse ;  /* 0x00000000160472ca */ /* 0x042fe200000e0000 */
[----:B------:R-:W-:Y:S01]  /*0cf0*/  IMAD.IADD R7, R31, 0x1, R26 ;  /* 0x000000011f077824 */ /* 0x000fe200078e021a */
[----:B------:R-:W-:Y:S02]  /*0d00*/  R2UR UR5, R23 ;  /* 0x00000000170572ca */ /* 0x000fe400000e0000 */
[----:B------:R-:W-:Y:S01]  /*0d10*/  IADD3 R9, P2, PT, R31, R26, RZ ;  /* 0x0000001a1f097210 */ /* 0x000fe20007f5e0ff */
[----:B------:R-:W-:Y:S01]  /*0d20*/  IMAD.WIDE.U32 R6, R7, 0x4, R24 ;  /* 0x0000000407067825 */ /* 0x000fe200078e0018 */
[----:B------:R-:W-:Y:S02]  /*0d30*/  R2UR UR6, R22 ;  /* 0x00000000160672ca */ /* 0x000fe400000e0000 */
[----:B------:R-:W-:Y:S01]  /*0d40*/  R2UR UR7, R23 ;  /* 0x00000000170772ca */ /* 0x000fe200000e0000 */
[----:B------:R-:W-:Y:S01]  /*0d50*/  IMAD.X R40, RZ, RZ, RZ, P2 ;  /* 0x000000ffff287224 */ /* 0x000fe200010e06ff */
[----:B------:R-:W-:-:S05]  /*0d60*/  LEA R8, P2, R9, R24, 0x2 ;  /* 0x0000001809087211 */ /* 0x000fca00078410ff */
[----:B------:R-:W2:Y:S01]  /*0d70*/  LDG.E R6, desc[UR4][R6.64] ;  /* 0x0000000406067981 */ /* 0x000ea2000c1e1900 */
[----:B------:R-:W-:-:S05]  /*0d80*/  LEA.HI.X R9, R9, R25, R40, 0x2, P2 ;  /* 0x0000001909097211 */ /* 0x000fca00010f1428 */
[----:B------:R-:W3:Y:S04]  /*0d90*/  LDG.E R41, desc[UR6][R8.64+0x4] ;  /* 0x0000040608297981 */ /* 0x000ee8000c1e1900 */
[----:B------:R-:W4:Y:S04]  /*0da0*/  LDG.E R43, desc[UR4][R8.64+0x8] ;  /* 0x00000804082b7981 */ /* 0x000f28000c1e1900 */
[----:B------:R-:W5:Y:S04]  /*0db0*/  LDG.E R45, desc[UR6][R8.64+0xc] ;  /* 0x00000c06082d7981 */ /* 0x000f68000c1e1900 */
[----:B------:R-:W5:Y:S04]  /*0dc0*/  LDG.E R7, desc[UR4][R8.64+0x10] ;  /* 0x0000100408077981 */ /* 0x000f68000c1e1900 */
[----:B------:R-:W5:Y:S04]  /*0dd0*/  LDG.E R42, desc[UR6][R8.64+0x14] ;  /* 0x00001406082a7981 */ /* 0x000f68000c1e1900 */
[----:B------:R-:W5:Y:S01]  /*0de0*/  LDG.E R44, desc[UR6][R8.64+0x1c] ;  /* 0x00001c06082c7981 */ /* 0x000f62000c1e1900 */
[----:B--2---:R-:W-:-:S04]  /*0df0*/  FSETP.GT.AND P3, PT, |R6|, R27, PT ;  /* 0x0000001b0600720b */ /* 0x004fc80003f64200 */
[----:B------:R-:W-:-:S04]  /*0e00*/  FSEL R40, |R6|, R27, P3 ;  /* 0x0000001b06287208 */ /* 0x000fc80001800200 */
[----:B---3--:R-:W-:-:S04]  /*0e10*/  FSETP.GT.AND P4, PT, |R41|, R40, PT ;  /* 0x000000282900720b */ /* 0x008fc80003f84200 */
[----:B------:R-:W-:Y:S02]  /*0e20*/  FSEL R40, |R41|, R40, P4 ;  /* 0x0000002829287208 */ /* 0x000fe40002000200 */
[----:B------:R-:W-:Y:S01]  /*0e30*/  FSETP.GT.OR P5, PT, |R6|, R27, P4 ;  /* 0x0000001b0600720b */ /* 0x000fe200027a4600 */
[----:B------:R-:W2:Y:S01]  /*0e40*/  LDG.E R41, desc[UR6][R8.64+0x24] ;  /* 0x0000240608297981 */ /* 0x000ea2000c1e1900 */
[----:B----4-:R-:W-:-:S04]  /*0e50*/  FSETP.GT.AND P6, PT, |R43|, R40, PT ;  /* 0x000000282b00720b */ /* 0x010fc80003fc4200 */
[----:B------:R-:W-:-:S04]  /*0e60*/  FSEL R6, |R43|, R40, P6 ;  /* 0x000000282b067208 */ /* 0x000fc80003000200 */
[----:B-----5:R-:W-:Y:S02]  /*0e70*/  FSETP.GT.AND P2, PT, |R45|, R6, PT ;  /* 0x000000062d00720b */ /* 0x020fe40003f44200 */
[C---:B------:R-:W-:Y:S02]  /*0e80*/  SEL R3, R26.reuse, R3, P3 ;  /* 0x000000031a037207 */ /* 0x040fe40001800000 */
[----:B------:R-:W-:Y:S02]  /*0e90*/  FSETP.GT.OR P3, PT, |R43|, R40, P2 ;  /* 0x000000282b00720b */ /* 0x000fe40001764600 */
[----:B------:R-:W3:Y:S01]  /*0ea0*/  LDG.E R40, desc[UR4][R8.64+0x18] ;  /* 0x0000180408287981 */ /* 0x000ee2000c1e1900 */
[----:B------:R-:W-:Y:S01]  /*0eb0*/  FSEL R6, |R45|, R6, P2 ;  /* 0x000000062d067208 */ /* 0x000fe20001000200 */
[----:B------:R-:W-:-:S03]  /*0ec0*/  @P4 VIADD R3, R26, 0x1 ;  /* 0x000000011a034836 */ /* 0x000fc60000000000 */
[----:B------:R-:W-:-:S04]  /*0ed0*/  FSETP.GT.AND P4, PT, |R7|, R6, PT ;  /* 0x000000060700720b */ /* 0x000fc80003f84200 */
[----:B------:R-:W-:Y:S02]  /*0ee0*/  FSEL R27, |R7|, R6, P4 ;  /* 0x00000006071b7208 */ /* 0x000fe40002000200 */
[----:B------:R-:W-:Y:S02]  /*0ef0*/  SEL R43, R10, R5, P5 ;  /* 0x000000050a2b7207 */ /* 0x000fe40002800000 */
[----:B------:R-:W-:Y:S01]  /*0f00*/  FSETP.GT.AND P5, PT, |R42|, R27, PT ;  /* 0x0000001b2a00720b */ /* 0x000fe20003fa4200 */
[----:B------:R-:W-:-:S03]  /*0f10*/  @P6 VIADD R3, R26, 0x2 ;  /* 0x000000021a036836 */ /* 0x000fc60000000000 */
[----:B------:R-:W-:Y:S02]  /*0f20*/  FSETP.GT.OR P6, PT, |R7|, R6, P5 ;  /* 0x000000060700720b */ /* 0x000fe40002fc4600 */
[----:B------:R-:W4:Y:S01]  /*0f30*/  LDG.E R7, desc[UR4][R8.64+0x20] ;  /* 0x0000200408077981 */ /* 0x000f22000c1e1900 */
[----:B------:R-:W-:Y:S01]  /*0f40*/  FSEL R27, |R42|, R27, P5 ;  /* 0x0000001b2a1b7208 */ /* 0x000fe20002800200 */
[----:B------:R-:W-:Y:S01]  /*0f50*/  @P2 VIADD R3, R26, 0x3 ;  /* 0x000000031a032836 */ /* 0x000fe20000000000 */
[----:B------:R-:W-:Y:S02]  /*0f60*/  SEL R43, R10, R43, P3 ;  /* 0x0000002b0a2b7207 */ /* 0x000fe40001800000 */
[----:B------:R-:W-:Y:S02]  /*0f70*/  R2UR UR8, R22 ;  /* 0x00000000160872ca */ /* 0x000fe400000e0000 */
[----:B------:R-:W-:Y:S01]  /*0f80*/  R2UR UR9, R23 ;  /* 0x00000000170972ca */ /* 0x000fe200000e0000 */
[----:B------:R-:W-:-:S02]  /*0f90*/  @P4 VIADD R3, R26, 0x4 ;  /* 0x000000041a034836 */ /* 0x000fc40000000000 */
[----:B------:R-:W-:Y:S01]  /*0fa0*/  @P5 VIADD R3, R26, 0x5 ;  /* 0x000000051a035836 */ /* 0x000fe20000000000 */
[----:B------:R-:W-:-:S09]  /*0fb0*/  SEL R43, R10, R43, P6 ;  /* 0x0000002b0a2b7207 */ /* 0x000fd20003000000 */
[----:B------:R-:W5:Y:S01]  /*0fc0*/  LDG.E R42, desc[UR8][R8.64+0x30] ;  /* 0x00003008082a7981 */ /* 0x000f62000c1e1900 */
[----:B---3--:R-:W-:-:S04]  /*0fd0*/  FSETP.GT.AND P2, PT, |R40|, R27, PT ;  /* 0x0000001b2800720b */ /* 0x008fc80003f44200 */
[----:B------:R-:W-:-:S04]  /*0fe0*/  FSEL R5, |R40|, R27, P2 ;  /* 0x0000001b28057208 */ /* 0x000fc80001000200 */
[----:B------:R-:W-:-:S04]  /*0ff0*/  FSETP.GT.AND P3, PT, |R44|, R5, PT ;  /* 0x000000052c00720b */ /* 0x000fc80003f64200 */
[----:B------:R-:W-:Y:S02]  /*1000*/  FSEL R44, |R44|, R5, P3 ;  /* 0x000000052c2c7208 */ /* 0x000fe40001800200 */
[----:B------:R-:W3:Y:S01]  /*1010*/  LDG.E R5, desc[UR4][R8.64+0x28] ;  /* 0x0000280408057981 */ /* 0x000ee2000c1e1900 */
[----:B------:R-:W-:-:S03]  /*1020*/  FSETP.GT.OR P4, PT, |R40|, R27, P3 ;  /* 0x0000001b2800720b */ /* 0x000fc60001f84600 */
[----:B------:R-:W5:Y:S01]  /*1030*/  LDG.E R40, desc[UR6][R8.64+0x2c] ;  /* 0x00002c0608287981 */ /* 0x000f62000c1e1900 */
[----:B----4-:R-:W-:-:S04]  /*1040*/  FSETP.GT.AND P5, PT, |R7|, R44, PT ;  /* 0x0000002c0700720b */ /* 0x010fc80003fa4200 */
[----:B------:R-:W-:Y:S01]  /*1050*/  FSEL R6, |R7|, R44, P5 ;  /* 0x0000002c07067208 */ /* 0x000fe20002800200 */
[----:B------:R-:W-:-:S03]  /*1060*/  @P2 VIADD R3, R26, 0x6 ;  /* 0x000000061a032836 */ /* 0x000fc60000000000 */
[----:B--2---:R-:W-:-:S04]  /*1070*/  FSETP.GT.AND P6, PT, |R41|, R6, PT ;  /* 0x000000062900720b */ /* 0x004fc80003fc4200 */
[----:B------:R-:W-:Y:S02]  /*1080*/  FSETP.GT.OR P2, PT, |R7|, R44, P6 ;  /* 0x0000002c0700720b */ /* 0x000fe40003744600 */
[----:B------:R-:W2:Y:S01]  /*1090*/  LDG.E R44, desc[UR4][R8.64+0x34] ;  /* 0x00003404082c7981 */ /* 0x000ea2000c1e1900 */
[----:B------:R-:W-:Y:S01]  /*10a0*/  FSEL R6, |R41|, R6, P6 ;  /* 0x0000000629067208 */ /* 0x000fe20003000200 */
[----:B------:R-:W-:Y:S01]  /*10b0*/  @P3 VIADD R3, R26, 0x7 ;  /* 0x000000071a033836 */ /* 0x000fe20000000000 */
[----:B------:R-:W-:Y:S01]  /*10c0*/  SEL R43, R10, R43, P4 ;  /* 0x0000002b0a2b7207 */ /* 0x000fe20002000000 */
[----:B------:R-:W-:-:S03]  /*10d0*/  @P5 VIADD R3, R26, 0x8 ;  /* 0x000000081a035836 */ /* 0x000fc60000000000 */
[----:B------:R-:W-:Y:S01]  /*10e0*/  @P6 VIADD R3, R26, 0x9 ;  /* 0x000000091a036836 */ /* 0x000fe20000000000 */
[----:B---3--:R-:W-:-:S04]  /*10f0*/  FSETP.GT.AND P3, PT, |R5|, R6, PT ;  /* 0x000000060500720b */ /* 0x008fc80003f64200 */
[----:B------:R-:W-:-:S04]  /*1100*/  FSEL R7, |R5|, R6, P3 ;  /* 0x0000000605077208 */ /* 0x000fc80001800200 */
[----:B-----5:R-:W-:-:S04]  /*1110*/  FSETP.GT.AND P4, PT, |R40|, R7, PT ;  /* 0x000000072800720b */ /* 0x020fc80003f84200 */
[----:B------:R-:W-:Y:S02]  /*1120*/  FSEL R7, |R40|, R7, P4 ;  /* 0x0000000728077208 */ /* 0x000fe40002000200 */
[----:B------:R-:W3:Y:S02]  /*1130*/  LDG.E R40, desc[UR4][R8.64+0x38] ;  /* 0x0000380408287981 */ /* 0x000ee4000c1e1900 */
[----:B------:R-:W-:-:S04]  /*1140*/  FSETP.GT.AND P5, PT, |R42|, R7, PT ;  /* 0x000000072a00720b */ /* 0x000fc80003fa4200 */
[----:B------:R-:W-:-:S04]  /*1150*/  FSEL R27, |R42|, R7, P5 ;  /* 0x000000072a1b7208 */ /* 0x000fc80002800200 */
[----:B--2---:R-:W-:-:S04]  /*1160*/  FSETP.GT.AND P6, PT, |R44|, R27, PT ;  /* 0x0000001b2c00720b */ /* 0x004fc80003fc4200 */
[----:B------:R-:W-:Y:S02]  /*1170*/  FSEL R27, |R44|, R27, P6 ;  /* 0x0000001b2c1b7208 */ /* 0x000fe40003000200 */
[----:B------:R-:W2:Y:S01]  /*1180*/  LDG.E R44, desc[UR6][R8.64+0x3c] ;  /* 0x00003c06082c7981 */ /* 0x000ea2000c1e1900 */
[----:B------:R-:W-:Y:S02]  /*1190*/  SEL R43, R10, R43, P2 ;  /* 0x0000002b0a2b7207 */ /* 0x000fe40001000000 */
[----:B------:R-:W-:Y:S01]  /*11a0*/  FSETP.GT.OR P2, PT, |R5|, R6, P4 ;  /* 0x000000060500720b */ /* 0x000fe20002744600 */
[----:B------:R-:W-:Y:S02]  /*11b0*/  @P3 VIADD R3, R26, 0xa ;  /* 0x0000000a1a033836 */ /* 0x000fe40000000000 */
[----:B------:R-:W-:Y:S01]  /*11c0*/  VIADD R39, R39, 0x10 ;  /* 0x0000001027277836 */ /* 0x000fe20000000000 */
[----:B------:R-:W-:Y:S02]  /*11d0*/  SEL R43, R10, R43, P2 ;  /* 0x0000002b0a2b7207 */ /* 0x000fe40001000000 */
[----:B------:R-:W-:Y:S01]  /*11e0*/  FSETP.GT.OR P2, PT, |R42|, R7, P6 ;  /* 0x000000072a00720b */ /* 0x000fe20003744600 */
[----:B------:R-:W-:-:S03]  /*11f0*/  @P4 VIADD R3, R26, 0xb ;  /* 0x0000000b1a034836 */ /* 0x000fc60000000000 */
[----:B------:R-:W-:Y:S02]  /*1200*/  SEL R43, R10, R43, P2 ;  /* 0x0000002b0a2b7207 */ /* 0x000fe40001000000 */
[----:B------:R-:W-:Y:S01]  /*1210*/  ISETP.NE.AND P2, PT, R39, R4, PT ;  /* 0x000000042700720c */ /* 0x000fe20003f45270 */
[C---:B------:R-:W-:Y:S02]  /*1220*/  @P5 VIADD R3, R26.reuse, 0xc ;  /* 0x0000000c1a035836 */ /* 0x040fe40000000000 */
[----:B------:R-:W-:Y:S01]  /*1230*/  @P6 VIADD R3, R26, 0xd ;  /* 0x0000000d1a036836 */ /* 0x000fe20000000000 */
[----:B---3--:R-:W-:-:S04]  /*1240*/  FSETP.GT.AND P3, PT, |R40|, R27, PT ;  /* 0x0000001b2800720b */ /* 0x008fc80003f64200 */
[----:B------:R-:W-:-:S04]  /*1250*/  FSEL R27, |R40|, R27, P3 ;  /* 0x0000001b281b7208 */ /* 0x000fc80001800200 */
[----:B--2---:R-:W-:-:S05]  /*1260*/  FSETP.GT.AND P4, PT, |R44|, R27, PT ;  /* 0x0000001b2c00720b */ /* 0x004fca0003f84200 */
[----:B------:R-:W-:Y:S01]  /*1270*/  @P3 VIADD R3, R26, 0xe ;  /* 0x0000000e1a033836 */ /* 0x000fe20000000000 */
[----:B------:R-:W-:Y:S02]  /*1280*/  SEL R43, R10, R43, P4 ;  /* 0x0000002b0a2b7207 */ /* 0x000fe40002000000 */
[----:B------:R-:W-:Y:S02]  /*1290*/  FSEL R27, |R44|, R27, P4 ;  /* 0x0000001b2c1b7208 */ /* 0x000fe40002000200 */
[----:B------:R-:W-:-:S03]  /*12a0*/  SEL R5, R10, R43, P3 ;  /* 0x0000002b0a057207 */ /* 0x000fc60001800000 */
[C---:B------:R-:W-:Y:S02]  /*12b0*/  @P4 VIADD R3, R26.reuse, 0xf ;  /* 0x0000000f1a034836 */ /* 0x040fe40000000000 */
[----:B------:R-:W-:Y:S01]  /*12c0*/  VIADD R26, R26, 0x10 ;  /* 0x000000101a1a7836 */ /* 0x000fe20000000000 */
[----:B------:R-:W-:Y:S06]  /*12d0*/  @P2 BRA `(.L_x_13) ;  /* 0xfffffff800802947 */ /* 0x000fec000383ffff */
.L_x_12:
[----:B------:R-:W-:Y:S05]  /*12e0*/  BSYNC.RECONVERGENT B2 ;  /* 0x0000000000027941 */ /* 0x000fea0003800200 */
.L_x_11:
[----:B------:R-:W-:Y:S04]  /*12f0*/  BSSY.RECONVERGENT B2, `(.L_x_14) ;  /* 0x0000083000027945 */ /* 0x000fe80003800200 */
[----:B------:R-:W-:Y:S05]  /*1300*/  @!P0 BRA `(.L_x_15) ;  /* 0x0000000800048947 */ /* 0x000fea0003800000 */
[----:B------:R-:W-:Y:S01]  /*1310*/  BSSY.RECONVERGENT B3, `(.L_x_16) ;  /* 0x0000036000037945 */ /* 0x000fe20003800200 */
[----:B------:R-:W-:-:S03]  /*1320*/  LOP3.LUT P2, RZ, R11, 0x7, RZ, 0xc0, !PT ;  /* 0x000000070bff7812 */ /* 0x000fc6000784c0ff */
[----:B------:R-:W-:Y:S10]  /*1330*/  @!P1 BRA `(.L_x_17) ;  /* 0x0000000000cc9947 */ /* 0x000ff40003800000 */
        /* <DEDUP_REMOVED lines=16> */
[----:B------:R-:W5:Y:S04]  /*1440*/  LDG.E R46, desc[UR4][R8.64+0x18] ;  /* 0x00001804082e7981 */ /* 0x000f68000c1e1900 */
[----:B------:R-:W5:Y:S01]  /*1450*/  LDG.E R48, desc[UR6][R8.64+0x1c] ;  /* 0x00001c0608307981 */ /* 0x000f62000c1e1900 */
[----:B--2---:R-:W-:-:S04]  /*1460*/  FSETP.GT.AND P3, PT, |R6|, R27, PT ;  /* 0x0000001b0600720b */ /* 0x004fc80003f64200 */
[----:B------:R-:W-:-:S04]  /*1470*/  FSEL R39, |R6|, R27, P3 ;  /* 0x0000001b06277208 */ /* 0x000fc80001800200 */
[----:B---3--:R-:W-:-:S04]  /*1480*/  FSETP.GT.AND P4, PT, |R40|, R39, PT ;  /* 0x000000272800720b */ /* 0x008fc80003f84200 */
[----:B------:R-:W-:-:S04]  /*1490*/  FSEL R39, |R40|, R39, P4 ;  /* 0x0000002728277208 */ /* 0x000fc80002000200 */
[----:B----4-:R-:W-:Y:S02]  /*14a0*/  FSETP.GT.AND P6, PT, |R42|, R39, PT ;  /* 0x000000272a00720b */ /* 0x010fe40003fc4200 */
[----:B------:R-:W-:Y:S02]  /*14b0*/  FSETP.GT.OR P5, PT, |R6|, R27, P4 ;  /* 0x0000001b0600720b */ /* 0x000fe400027a4600 */
[----:B------:R-:W-:-:S04]  /*14c0*/  FSEL R6, |R42|, R39, P6 ;  /* 0x000000272a067208 */ /* 0x000fc80003000200 */
[----:B-----5:R-:W-:-:S04]  /*14d0*/  FSETP.GT.AND P0, PT, |R41|, R6, PT ;  /* 0x000000062900720b */ /* 0x020fc80003f04200 */
[----:B------:R-:W-:Y:S02]  /*14e0*/  FSEL R6, |R41|, R6, P0 ;  /* 0x0000000629067208 */ /* 0x000fe40000000200 */
[C---:B------:R-:W-:Y:S02]  /*14f0*/  SEL R3, R26.reuse, R3, P3 ;  /* 0x000000031a037207 */ /* 0x040fe40001800000 */
[----:B------:R-:W-:Y:S01]  /*1500*/  FSETP.GT.AND P3, PT, |R7|, R6, PT ;  /* 0x000000060700720b */ /* 0x000fe20003f64200 */
[----:B------:R-:W-:-:S03]  /*1510*/  @P4 VIADD R3, R26, 0x1 ;  /* 0x000000011a034836 */ /* 0x000fc60000000000 */
[----:B------:R-:W-:-:S04]  /*1520*/  FSEL R27, |R7|, R6, P3 ;  /* 0x00000006071b7208 */ /* 0x000fc80001800200 */
[----:B------:R-:W-:-:S04]  /*1530*/  FSETP.GT.AND P4, PT, |R44|, R27, PT ;  /* 0x0000001b2c00720b */ /* 0x000fc80003f84200 */
[----:B------:R-:W-:Y:S02]  /*1540*/  FSEL R27, |R44|, R27, P4 ;  /* 0x0000001b2c1b7208 */ /* 0x000fe40002000200 */
[----:B------:R-:W-:Y:S02]  /*1550*/  SEL R5, R10, R5, P5 ;  /* 0x000000050a057207 */ /* 0x000fe40002800000 */
[-C--:B------:R-:W-:Y:S01]  /*1560*/  FSETP.GT.AND P5, PT, |R46|, R27.reuse, PT ;  /* 0x0000001b2e00720b */ /* 0x080fe20003fa4200 */
[C---:B------:R-:W-:Y:S02]  /*1570*/  @P6 VIADD R3, R26.reuse, 0x2 ;  /* 0x000000021a036836 */ /* 0x040fe40000000000 */
[----:B------:R-:W-:Y:S01]  /*1580*/  @P0 VIADD R3, R26, 0x3 ;  /* 0x000000031a030836 */ /* 0x000fe20000000000 */
[----:B------:R-:W-:Y:S02]  /*1590*/  FSEL R27, |R46|, R27, P5 ;  /* 0x0000001b2e1b7208 */ /* 0x000fe40002800200 */
[----:B------:R-:W-:-:S02]  /*15a0*/  FSETP.GT.OR P0, PT, |R42|, R39, P0 ;  /* 0x000000272a00720b */ /* 0x000fc40000704600 */
[----:B------:R-:W-:Y:S02]  /*15b0*/  FSETP.GT.AND P6, PT, |R48|, R27, PT ;  /* 0x0000001b3000720b */ /* 0x000fe40003fc4200 */
[----:B------:R-:W-:Y:S02]  /*15c0*/  SEL R5, R10, R5, P0 ;  /* 0x000000050a057207 */ /* 0x000fe40000000000 */
[----:B------:R-:W-:-:S04]  /*15d0*/  FSETP.GT.OR P0, PT, |R7|, R6, P4 ;  /* 0x000000060700720b */ /* 0x000fc80002704600 */
[----:B------:R-:W-:Y:S01]  /*15e0*/  SEL R5, R10, R5, P0 ;  /* 0x000000050a057207 */ /* 0x000fe20000000000 */
[C---:B------:R-:W-:Y:S02]  /*15f0*/  @P3 VIADD R3, R26.reuse, 0x4 ;  /* 0x000000041a033836 */ /* 0x040fe40000000000 */
[----:B------:R-:W-:Y:S01]  /*1600*/  @P4 VIADD R3, R26, 0x5 ;  /* 0x000000051a034836 */ /* 0x000fe20000000000 */
[----:B------:R-:W-:Y:S01]  /*1610*/  SEL R5, R10, R5, P6 ;  /* 0x000000050a057207 */ /* 0x000fe20003000000 */
[----:B------:R-:W-:Y:S01]  /*1620*/  @P5 VIADD R3, R26, 0x6 ;  /* 0x000000061a035836 */ /* 0x000fe20000000000 */
[----:B------:R-:W-:Y:S01]  /*1630*/  FSEL R27, |R48|, R27, P6 ;  /* 0x0000001b301b7208 */ /* 0x000fe20003000200 */
[----:B------:R-:W-:Y:S01]  /*1640*/  @P6 VIADD R3, R26, 0x7 ;  /* 0x000000071a036836 */ /* 0x000fe20000000000 */
[----:B------:R-:W-:Y:S01]  /*1650*/  SEL R5, R10, R5, P5 ;  /* 0x000000050a057207 */ /* 0x000fe20002800000 */
[----:B------:R-:W-:-:S07]  /*1660*/  VIADD R26, R26, 0x8 ;  /* 0x000000081a1a7836 */ /* 0x000fce0000000000 */
.L_x_17:
[----:B------:R-:W-:Y:S05]  /*1670*/  BSYNC.RECONVERGENT B3 ;  /* 0x0000000000037941 */ /* 0x000fea0003800200 */
.L_x_16:
[----:B------:R-:W-:Y:S05]  /*1680*/  @!P2 BRA `(.L_x_15) ;  /* 0x000000040024a947 */ /* 0x000fea0003800000 */
[----:B------:R-:W-:Y:S01]  /*1690*/  IMAD.MOV R6, RZ, RZ, -R14 ;  /* 0x000000ffff067224 */ /* 0x000fe200078e0a0e */
[----:B------:R-:W-:Y:S01]  /*16a0*/  BSSY.RECONVERGENT B3, `(.L_x_18) ;  /* 0x0000027000037945 */ /* 0x000fe20003800200 */
[----:B------:R-:W-:-:S03]  /*16b0*/  ISETP.NE.AND P0, PT, R13, RZ, PT ;  /* 0x000000ff0d00720c */ /* 0x000fc60003f05270 */
[----:B------:R-:W-:-:S05]  /*16c0*/  PRMT R6, R6, 0x7710, RZ ;  /* 0x0000771006067816 */ /* 0x000fca00000000ff */
[----:B------:R-:W-:-:S05]  /*16d0*/  IMAD.IADD R6, R37, 0x1, R6 ;  /* 0x0000000125067824 */ /* 0x000fca00078e0206 */
[----:B------:R-:W-:-:S05]  /*16e0*/  LOP3.LUT R6, R6, 0x7, RZ, 0xc0, !PT ;  /* 0x0000000706067812 */ /* 0x000fca00078ec0ff */
[----:B------:R-:W-:-:S05]  /*16f0*/  VIADD R6, R6, 0xffffffff ;  /* 0xffffffff06067836 */ /* 0x000fca0000000000 */
[----:B------:R-:W-:-:S13]  /*1700*/  ISETP.GE.U32.AND P2, PT, R6, 0x3, PT ;  /* 0x000000030600780c */ /* 0x000fda0003f46070 */
[----:B------:R-:W-:Y:S05]  /*1710*/  @!P2 BRA `(.L_x_19) ;  /* 0x00000000007ca947 */ /* 0x000fea0003800000 */
        /* <DEDUP_REMOVED lines=13> */
[----:B------:R-:W5:Y:S01]  /*17f0*/  LDG.E R44, desc[UR6][R8.64+0xc] ;  /* 0x00000c06082c7981 */ /* 0x000f62000c1e1900 */
[----:B--2---:R-:W-:-:S04]  /*1800*/  FSETP.GT.AND P2, PT, |R6|, R27, PT ;  /* 0x0000001b0600720b */ /* 0x004fc80003f44200 */
[----:B------:R-:W-:Y:S02]  /*1810*/  FSEL R39, |R6|, R27, P2 ;  /* 0x0000001b06277208 */ /* 0x000fe40001000200 */
[----:B------:R-:W-:Y:S02]  /*1820*/  SEL R3, R26, R3, P2 ;  /* 0x000000031a037207 */ /* 0x000fe40001000000 */
[----:B---3--:R-:W-:-:S04]  /*1830*/  FSETP.GT.AND P3, PT, |R40|, R39, PT ;  /* 0x000000272800720b */ /* 0x008fc80003f64200 */
[----:B------:R-:W-:Y:S02]  /*1840*/  FSEL R39, |R40|, R39, P3 ;  /* 0x0000002728277208 */ /* 0x000fe40001800200 */
[----:B------:R-:W-:Y:S02]  /*1850*/  FSETP.GT.OR P2, PT, |R6|, R27, P3 ;  /* 0x0000001b0600720b */ /* 0x000fe40001f44600 */
[----:B----4-:R-:W-:Y:S02]  /*1860*/  FSETP.GT.AND P4, PT, |R42|, R39, PT ;  /* 0x000000272a00720b */ /* 0x010fe40003f84200 */
[----:B------:R-:W-:Y:S02]  /*1870*/  SEL R5, R10, R5, P2 ;  /* 0x000000050a057207 */ /* 0x000fe40001000000 */
[----:B------:R-:W-:Y:S01]  /*1880*/  FSEL R39, |R42|, R39, P4 ;  /* 0x000000272a277208 */ /* 0x000fe20002000200 */
[----:B------:R-:W-:-:S03]  /*1890*/  @P3 VIADD R3, R26, 0x1 ;  /* 0x000000011a033836 */ /* 0x000fc60000000000 */
[----:B-----5:R-:W-:-:S04]  /*18a0*/  FSETP.GT.AND P5, PT, |R44|, R39, PT ;  /* 0x000000272c00720b */ /* 0x020fc80003fa4200 */
[----:B------:R-:W-:Y:S01]  /*18b0*/  SEL R5, R10, R5, P5 ;  /* 0x000000050a057207 */ /* 0x000fe20002800000 */
[----:B------:R-:W-:Y:S01]  /*18c0*/  @P4 VIADD R3, R26, 0x2 ;  /* 0x000000021a034836 */ /* 0x000fe20000000000 */
[----:B------:R-:W-:Y:S02]  /*18d0*/  FSEL R27, |R44|, R39, P5 ;  /* 0x000000272c1b7208 */ /* 0x000fe40002800200 */
[----:B------:R-:W-:-:S05]  /*18e0*/  SEL R5, R10, R5, P4 ;  /* 0x000000050a057207 */ /* 0x000fca0002000000 */
[C---:B------:R-:W-:Y:S02]  /*18f0*/  @P5 VIADD R3, R26.reuse, 0x3 ;  /* 0x000000031a035836 */ /* 0x040fe40000000000 */
[----:B------:R-:W-:-:S07]  /*1900*/  VIADD R26, R26, 0x4 ;  /* 0x000000041a1a7836 */ /* 0x000fce0000000000 */
.L_x_19:
[----:B------:R-:W-:Y:S05]  /*1910*/  BSYNC.RECONVERGENT B3 ;  /* 0x0000000000037941 */ /* 0x000fea0003800200 */
.L_x_18:
[----:B------:R-:W-:Y:S05]  /*1920*/  @!P0 BRA `(.L_x_15) ;  /* 0x00000000007c8947 */ /* 0x000fea0003800000 */
[----:B-1----:R-:W-:Y:S01]  /*1930*/  R2UR UR4, R22 ;  /* 0x00000000160472ca */ /* 0x002fe200000e0000 */
[----:B------:R-:W-:Y:S01]  /*1940*/  IMAD.IADD R7, R31, 0x1, R26 ;  /* 0x000000011f077824 */ /* 0x000fe200078e021a */
[----:B------:R-:W-:-:S03]  /*1950*/  R2UR UR5, R23 ;  /* 0x00000000170572ca */ /* 0x000fc600000e0000 */
[----:B------:R-:W-:-:S10]  /*1960*/  IMAD.WIDE.U32 R6, R7, 0x4, R24 ;  /* 0x0000000407067825 */ /* 0x000fd400078e0018 */
[----:B------:R-:W2:Y:S01]  /*1970*/  LDG.E R6, desc[UR4][R6.64] ;  /* 0x0000000406067981 */ /* 0x000ea2000c1e1900 */
[----:B------:R-:W-:Y:S02]  /*1980*/  ISETP.NE.AND P2, PT, R13, 0x1, PT ;  /* 0x000000010d00780c */ /* 0x000fe40003f45270 */
[----:B--2---:R-:W-:-:S04]  /*1990*/  FSETP.GT.AND P0, PT, |R6|, R27, PT ;  /* 0x0000001b0600720b */ /* 0x004fc80003f04200 */
[----:B------:R-:W-:Y:S02]  /*19a0*/  FSEL R27, |R6|, R27, P0 ;  /* 0x0000001b061b7208 */ /* 0x000fe40000000200 */
[----:B------:R-:W-:Y:S02]  /*19b0*/  SEL R5, R10, R5, P0 ;  /* 0x000000050a057207 */ /* 0x000fe40000000000 */
[----:B------:R-:W-:-:S03]  /*19c0*/  SEL R3, R26, R3, P0 ;  /* 0x000000031a037207 */ /* 0x000fc60000000000 */
[----:B------:R-:W-:Y:S05]  /*19d0*/  @!P2 BRA `(.L_x_15) ;  /* 0x000000000050a947 */ /* 0x000fea0003800000 */
[----:B------:R-:W-:Y:S02]  /*19e0*/  IADD3 R31, P0, PT, R31, R26, RZ ;  /* 0x0000001a1f1f7210 */ /* 0x000fe40007f1e0ff */
[----:B------:R-:W-:Y:S02]  /*19f0*/  R2UR UR4, R22 ;  /* 0x00000000160472ca */ /* 0x000fe400000e0000 */
[----:B------:R-:W-:Y:S01]  /*1a00*/  R2UR UR5, R23 ;  /* 0x00000000170572ca */ /* 0x000fe200000e0000 */
[----:B------:R-:W-:Y:S01]  /*1a10*/  IMAD.X R7, RZ, RZ, RZ, P0 ;  /* 0x000000ffff077224 */ /* 0x000fe200000e06ff */
[----:B------:R-:W-:-:S04]  /*1a20*/  LEA R6, P0, R31, R24, 0x2 ;  /* 0x000000181f067211 */ /* 0x000fc800078010ff */
[----:B------:R-:W-:-:S07]  /*1a30*/  LEA.HI.X R7, R31, R25, R7, 0x2, P0 ;  /* 0x000000191f077211 */ /* 0x000fce00000f1407 */
[----:B------:R-:W2:Y:S01]  /*1a40*/  LDG.E R8, desc[UR4][R6.64+0x4] ;  /* 0x0000040406087981 */ /* 0x000ea2000c1e1900 */
[----:B------:R-:W-:Y:S02]  /*1a50*/  ISETP.NE.AND P2, PT, R13, 0x2, PT ;  /* 0x000000020d00780c */ /* 0x000fe40003f45270 */
[----:B--2---:R-:W-:-:S04]  /*1a60*/  FSETP.GT.AND P0, PT, |R8|, R27, PT ;  /* 0x0000001b0800720b */ /* 0x004fc80003f04200 */
[----:B------:R-:W-:Y:S02]  /*1a70*/  FSEL R27, |R8|, R27, P0 ;  /* 0x0000001b081b7208 */ /* 0x000fe40000000200 */
[----:B------:R-:W-:-:S07]  /*1a80*/  SEL R5, R10, R5, P0 ;  /* 0x000000050a057207 */ /* 0x000fce0000000000 */
[----:B------:R-:W-:Y:S01]  /*1a90*/  @P0 VIADD R3, R26, 0x1 ;  /* 0x000000011a030836 */ /* 0x000fe20000000000 */
[----:B------:R-:W-:Y:S06]  /*1aa0*/  @!P2 BRA `(.L_x_15) ;  /* 0x00000000001ca947 */ /* 0x000fec0003800000 */
[----:B------:R-:W-:Y:S02]  /*1ab0*/  R2UR UR4, R22 ;  /* 0x00000000160472ca */ /* 0x000fe400000e0000 */
[----:B------:R-:W-:-:S13]  /*1ac0*/  R2UR UR5, R23 ;  /* 0x00000000170572ca */ /* 0x000fda00000e0000 */
[----:B------:R-:W2:Y:S02]  /*1ad0*/  LDG.E R6, desc[UR4][R6.64+0x8] ;  /* 0x0000080406067981 */ /* 0x000ea4000c1e1900 */
[----:B--2---:R-:W-:-:S13]  /*1ae0*/  FSETP.GT.AND P0, PT, |R6|, R27, PT ;  /* 0x0000001b0600720b */ /* 0x004fda0003f04200 */
[----:B------:R-:W-:Y:S02]  /*1af0*/  @P0 VIADD R3, R26, 0x2 ;  /* 0x000000021a030836 */ /* 0x000fe40000000000 */
[----:B------:R-:W-:Y:S01]  /*1b00*/  @P0 FADD R27, |R6|, -RZ ;  /* 0x800000ff061b0221 */ /* 0x000fe20000000200 */
[----:B------:R-:W-:-:S07]  /*1b10*/  @P0 IMAD.MOV.U32 R5, RZ, RZ, R10 ;  /* 0x000000ffff050224 */ /* 0x000fce00078e000a */
.L_x_15:
[----:B------:R-:W-:Y:S05]  /*1b20*/  BSYNC.RECONVERGENT B2 ;  /* 0x0000000000027941 */ /* 0x000fea0003800200 */
.L_x_14:
[----:B------:R-:W-:-:S05]  /*1b30*/  VIADD R10, R10, 0x1 ;  /* 0x000000010a0a7836 */ /* 0x000fca0000000000 */
[----:B------:R-:W-:-:S13]  /*1b40*/  ISETP.NE.AND P0, PT, R10, R0, PT ;  /* 0x000000000a00720c */ /* 0x000fda0003f05270 */
[----:B------:R-:W-:Y:S05]  /*1b50*/  @P0 BRA `(.L_x_20) ;  /* 0xfffffff0003c0947 */ /* 0x000fea000383ffff */
[----:B------:R-:W-:Y:S05]  /*1b60*/  BSYNC.RECONVERGENT B1 ;  /* 0x0000000000017941 */ /* 0x000fea0003800200 */
.L_x_10:
[C---:B-1----:R-:W-:Y:S01]  /*1b70*/  R2UR UR6, R22.reuse ;  /* 0x00000000160672ca */ /* 0x042fe200000e0000 */
[--C-:B------:R-:W-:Y:S01]  /*1b80*/  IMAD.WIDE R8, R5, 0x4, R18.reuse ;  /* 0x0000000405087825 */ /* 0x100fe200078e0212 */
[----:B------:R-:W-:Y:S02]  /*1b90*/  R2UR UR7, R23 ;  /* 0x00000000170772ca */ /* 0x000fe400000e0000 */
[----:B------:R-:W-:Y:S01]  /*1ba0*/  R2UR UR4, R22 ;  /* 0x00000000160472ca */ /* 0x000fe200000e0000 */
[----:B------:R-:W-:Y:S01]  /*1bb0*/  IMAD.WIDE.U32 R6, R29, 0x4, R18 ;  /* 0x000000041d067825 */ /* 0x000fe200078e0012 */
[----:B------:R-:W-:-:S09]  /*1bc0*/  R2UR UR5, R23 ;  /* 0x00000000170572ca */ /* 0x000fd200000e0000 */
[----:B------:R-:W2:Y:S04]  /*1bd0*/  LD.E R27, desc[UR6][R8.64] ;  /* 0x00000006081b7980 */ /* 0x000ea8000c101900 */
[----:B------:R-:W3:Y:S01]  /*1be0*/  LD.E R11, desc[UR4][R6.64] ;  /* 0x00000004060b7980 */ /* 0x000ee2000c101900 */
[----:B------:R-:W-:Y:S01]  /*1bf0*/  ISETP.GE.U32.AND P0, PT, R38, 0xf, PT ;  /* 0x0000000f2600780c */ /* 0x000fe20003f06070 */
[----:B------:R-:W-:Y:S02]  /*1c00*/  IMAD R13, R29, R0, RZ ;  /* 0x000000001d0d7224 */ /* 0x000fe400078e02ff */
[----:B------:R-:W-:Y:S01]  /*1c10*/  IMAD.MOV.U32 R4, RZ, RZ, RZ ;  /* 0x000000ffff047224 */ /* 0x000fe200078e00ff */
[----:B--2---:R0:W-:Y:S04]  /*1c20*/  ST.E desc[UR4][R6.64], R27 ;  /* 0x0000001b06007985 */ /* 0x0041e8000c101904 */
[----:B---3--:R0:W-:Y:S05]  /*1c30*/  ST.E desc[UR6][R8.64], R11 ;  /* 0x0000000b08007985 */ /* 0x0081ea000c101906 */
[----:B------:R-:W-:Y:S05]  /*1c40*/  @!P0 BRA `(.L_x_21) ;  /* 0x00000004004c8947 */ /* 0x000fea0003800000 */
[----:B------:R-:W-:Y:S01]  /*1c50*/  BSSY.RECONVERGENT B1, `(.L_x_22) ;  /* 0x0000051000017945 */ /* 0x000fe20003800200 */
[----:B------:R-:W-:-:S07]  /*1c60*/  IMAD.MOV.U32 R4, RZ, RZ, RZ ;  /* 0x000000ffff047224 */ /* 0x000fce00078e00ff */
.L_x_23:
[C---:B------:R-:W-:Y:S01]  /*1c70*/  R2UR UR6, R22.reuse ;  /* 0x00000000160672ca */ /* 0x040fe200000e0000 */
[--C-:B0--3--:R-:W-:Y:S01]  /*1c80*/  IMAD R7, R5, R0, R4.reuse ;  /* 0x0000000005077224 */ /* 0x109fe200078e0204 */
[----:B------:R-:W-:Y:S01]  /*1c90*/  R2UR UR7, R23 ;  /* 0x00000000170772ca */ /* 0x000fe200000e0000 */
[----:B------:R-:W-:Y:S01]  /*1ca0*/  IMAD.IADD R9, R13, 0x1, R4 ;  /* 0x000000010d097824 */ /* 0x000fe200078e0204 */
[----:B------:R-:W-:Y:S01]  /*1cb0*/  R2UR UR4, R22 ;  /* 0x00000000160472ca */ /* 0x000fe200000e0000 */
[----:B------:R-:W-:Y:S01]  /*1cc0*/  IMAD.WIDE R6, R7, 0x4, R24 ;  /* 0x0000000407067825 */ /* 0x000fe200078e0218 */
[----:B------:R-:W-:-:S03]  /*1cd0*/  R2UR UR5, R23 ;  /* 0x00000000170572ca */ /* 0x000fc600000e0000 */
[----:B------:R-:W-:-:S06]  /*1ce0*/  IMAD.WIDE.U32 R8, R9, 0x4, R24 ;  /* 0x0000000409087825 */ /* 0x000fcc00078e0018 */
[----:B------:R-:W2:Y:S04]  /*1cf0*/  LDG.E R27, desc[UR6][R6.64] ;  /* 0x00000006061b7981 */ /* 0x000ea8000c1e1900 */
[----:B------:R-:W3:Y:S01]  /*1d00*/  LDG.E R11, desc[UR4][R8.64] ;  /* 0x00000004080b7981 */ /* 0x000ee2000c1e1900 */
[C---:B------:R-:W-:Y:S02]  /*1d10*/  R2UR UR10, R22.reuse ;  /* 0x00000000160a72ca */ /* 0x040fe400000e0000 */
[C---:B------:R-:W-:Y:S02]  /*1d20*/  R2UR UR11, R23.reuse ;  /* 0x00000000170b72ca */ /* 0x040fe400000e0000 */
[----:B------:R-:W-:Y:S02]  /*1d30*/  R2UR UR8, R22 ;  /* 0x00000000160872ca */ /* 0x000fe400000e0000 */
[----:B------:R-:W-:Y:S01]  /*1d40*/  R2UR UR9, R23 ;  /* 0x00000000170972ca */ /* 0x000fe200000e0000 */
[----:B--2---:R0:W-:Y:S04]  /*1d50*/  STG.E desc[UR4][R8.64], R27 ;  /* 0x0000001b08007986 */ /* 0x0041e8000c101904 */
[----:B---3--:R1:W-:Y:S04]  /*1d60*/  STG.E desc[UR6][R6.64], R11 ;  /* 0x0000000b06007986 */ /* 0x0083e8000c101906 */
[----:B------:R-:W2:Y:S04]  /*1d70*/  LDG.E R39, desc[UR10][R6.64+0x4] ;  /* 0x0000040a06277981 */ /* 0x000ea8000c1e1900 */
[----:B------:R-:W3:Y:S04]  /*1d80*/  LDG.E R31, desc[UR8][R8.64+0x4] ;  /* 0x00000408081f7981 */ /* 0x000ee8000c1e1900 */
[----:B--2---:R2:W-:Y:S04]  /*1d90*/  STG.E desc[UR4][R8.64+0x4], R39 ;  /* 0x0000042708007986 */ /* 0x0045e8000c101904 */
[----:B---3--:R3:W-:Y:S04]  /*1da0*/  STG.E desc[UR6][R6.64+0x4], R31 ;  /* 0x0000041f06007986 */ /* 0x0087e8000c101906 */
[----:B------:R-:W4:Y:S04]  /*1db0*/  LDG.E R41, desc[UR10][R6.64+0x8] ;  /* 0x0000080a06297981 */ /* 0x000f28000c1e1900 */
[----:B0-----:R-:W5:Y:S04]  /*1dc0*/  LDG.E R27, desc[UR8][R8.64+0x8] ;  /* 0x00000808081b7981 */ /* 0x001f68000c1e1900 */
[----:B----4-:R0:W-:Y:S04]  /*1dd0*/  STG.E desc[UR4][R8.64+0x8], R41 ;  /* 0x0000082908007986 */ /* 0x0101e8000c101904 */
[----:B-----5:R4:W-:Y:S04]  /*1de0*/  STG.E desc[UR6][R6.64+0x8], R27 ;  /* 0x0000081b06007986 */ /* 0x0209e8000c101906 */
[----:B------:R-:W5:Y:S04]  /*1df0*/  LDG.E R43, desc[UR10][R6.64+0xc] ;  /* 0x00000c0a062b7981 */ /* 0x000f68000c1e1900 */
[----:B-1----:R-:W2:Y:S04]  /*1e00*/  LDG.E R11, desc[UR8][R8.64+0xc] ;  /* 0x00000c08080b7981 */ /* 0x002ea8000c1e1900 */
[----:B-----5:R1:W-:Y:S04]  /*1e10*/  STG.E desc[UR4][R8.64+0xc], R43 ;  /* 0x00000c2b08007986 */ /* 0x0203e8000c101904 */
[----:B--2---:R2:W-:Y:S04]  /*1e20*/  STG.E desc[UR6][R6.64+0xc], R11 ;  /* 0x00000c0b06007986 */ /* 0x0045e8000c101906 */
[----:B------:R-:W5:Y:S04]  /*1e30*/  LDG.E R39, desc[UR10][R6.64+0x10] ;  /* 0x0000100a06277981 */ /* 0x000f68000c1e1900 */
[----:B---3--:R-:W3:Y:S04]  /*1e40*/  LDG.E R31, desc[UR8][R8.64+0x10] ;  /* 0x00001008081f7981 */ /* 0x008ee8000c1e1900 */
[----:B-----5:R5:W-:Y:S04]  /*1e50*/  STG.E desc[UR4][R8.64+0x10], R39 ;  /* 0x0000102708007986 */ /* 0x020be8000c101904 */
[----:B---3--:R3:W-:Y:S04]  /*1e60*/  STG.E desc[UR6][R6.64+0x10], R31 ;  /* 0x0000101f06007986 */ /* 0x0087e8000c101906 */
[----:B0-----:R-:W2:Y:S04]  /*1e70*/  LDG.E R41, desc[UR10][R6.64+0x14] ;  /* 0x0000140a06297981 */ /* 0x001ea8000c1e1900 */
[----:B----4-:R-:W4:Y:S04]  /*1e80*/  LDG.E R27, desc[UR8][R8.64+0x14] ;  /* 0x00001408081b7981 */ /* 0x010f28000c1e1900 */
[----:B--2---:R0:W-:Y:S04]  /*1e90*/  STG.E desc[UR4][R8.64+0x14], R41 ;  /* 0x0000142908007986 */ /* 0x0041e8000c101904 */
[----:B----4-:R2:W-:Y:S04]  /*1ea0*/  STG.E desc[UR6][R6.64+0x14], R27 ;  /* 0x0000141b06007986 */ /* 0x0105e8000c101906 */
[----:B-1----:R-:W4:Y:S04]  /*1eb0*/  LDG.E R43, desc[UR10][R6.64+0x18] ;  /* 0x0000180a062b7981 */ /* 0x002f28000c1e1900 */
[----:B------:R-:W5:Y:S04]  /*1ec0*/  LDG.E R11, desc[UR8][R8.64+0x18] ;  /* 0x00001808080b7981 */ /* 0x000f68000c1e1900 */
[----:B----4-:R1:W-:Y:S04]  /*1ed0*/  STG.E desc[UR4][R8.64+0x18], R43 ;  /* 0x0000182b08007986 */ /* 0x0103e8000c101904 */
[----:B-----5:R4:W-:Y:S04]  /*1ee0*/  STG.E desc[UR6][R6.64+0x18], R11 ;  /* 0x0000180b06007986 */ /* 0x0209e8000c101906 */
[----:B------:R-:W5:Y:S04]  /*1ef0*/  LDG.E R39, desc[UR10][R6.64+0x1c] ;  /* 0x00001c0a06277981 */ /* 0x000f68000c1e1900 */
[----:B---3--:R-:W3:Y:S04]  /*1f00*/  LDG.E R31, desc[UR8][R8.64+0x1c] ;  /* 0x00001c08081f7981 */ /* 0x008ee8000c1e1900 */
[----:B-----5:R5:W-:Y:S04]  /*1f10*/  STG.E desc[UR4][R8.64+0x1c], R39 ;  /* 0x00001c2708007986 */ /* 0x020be8000c101904 */
[----:B---3--:R3:W-:Y:S04]  /*1f20*/  STG.E desc[UR6][R6.64+0x1c], R31 ;  /* 0x00001c1f06007986 */ /* 0x0087e8000c101906 */
[----:B0-----:R-:W4:Y:S04]  /*1f30*/  LDG.E R41, desc[UR10][R6.64+0x20] ;  /* 0x0000200a06297981 */ /* 0x001f28000c1e1900 */
[----:B--2---:R-:W2:Y:S04]  /*1f40*/  LDG.E R27, desc[UR8][R8.64+0x20] ;  /* 0x00002008081b7981 */ /* 0x004ea8000c1e1900 */
[----:B----4-:R0:W-:Y:S04]  /*1f50*/  STG.E desc[UR4][R8.64+0x20], R41 ;  /* 0x0000202908007986 */ /* 0x0101e8000c101904 */
[----:B--2---:R2:W-:Y:S04]  /*1f60*/  STG.E desc[UR6][R6.64+0x20], R27 ;  /* 0x0000201b06007986 */ /* 0x0045e8000c101906 */
        /* <DEDUP_REMOVED lines=20> */
[----:B0-----:R-:W5:Y:S04]  /*20b0*/  LDG.E R41, desc[UR10][R6.64+0x38] ;  /* 0x0000380a06297981 */ /* 0x001f68000c1e1900 */
[----:B--2---:R-:W2:Y:S01]  /*20c0*/  LDG.E R27, desc[UR8][R8.64+0x38] ;  /* 0x00003808081b7981 */ /* 0x004ea2000c1e1900 */
[----:B------:R-:W-:-:S05]  /*20d0*/  VIADD R4, R4, 0x10 ;  /* 0x0000001004047836 */ /* 0x000fca0000000000 */
[----:B------:R-:W-:Y:S01]  /*20e0*/  ISETP.NE.AND P0, PT, R4, R33, PT ;  /* 0x000000210400720c */ /* 0x000fe20003f05270 */
[----:B-----5:R3:W-:Y:S04]  /*20f0*/  STG.E desc[UR4][R8.64+0x38], R41 ;  /* 0x0000382908007986 */ /* 0x0207e8000c101904 */
[----:B--2---:R3:W-:Y:S04]  /*2100*/  STG.E desc[UR6][R6.64+0x38], R27 ;  /* 0x0000381b06007986 */ /* 0x0047e8000c101906 */
[----:B-1----:R-:W2:Y:S04]  /*2110*/  LDG.E R43, desc[UR10][R6.64+0x3c] ;  /* 0x00003c0a062b7981 */ /* 0x002ea8000c1e1900 */
[----:B----4-:R-:W4:Y:S04]  /*2120*/  LDG.E R11, desc[UR8][R8.64+0x3c] ;  /* 0x00003c08080b7981 */ /* 0x010f28000c1e1900 */
[----:B--2---:R3:W-:Y:S04]  /*2130*/  STG.E desc[UR4][R8.64+0x3c], R43 ;  /* 0x00003c2b08007986 */ /* 0x0047e8000c101904 */
[----:B----4-:R3:W-:Y:S01]  /*2140*/  STG.E desc[UR6][R6.64+0x3c], R11 ;  /* 0x00003c0b06007986 */ /* 0x0107e2000c101906 */
[----:B------:R-:W-:Y:S05]  /*2150*/  @P0 BRA `(.L_x_23) ;  /* 0xfffffff800c40947 */ /* 0x000fea000383ffff */
[----:B------:R-:W-:Y:S05]  /*2160*/  BSYNC.RECONVERGENT B1 ;  /* 0x0000000000017941 */ /* 0x000fea0003800200 */
.L_x_22:
[----:B------:R-:W-:-:S07]  /*2170*/  IMAD.MOV.U32 R4, RZ, RZ, R33 ;  /* 0x000000ffff047224 */ /* 0x000fce00078e0021 */
.L_x_21:
[----:B------:R-:W-:-:S13]  /*2180*/  ISETP.NE.AND P0, PT, R36, RZ, PT ;  /* 0x000000ff2400720c */ /* 0x000fda0003f05270 */
[----:B------:R-:W-:Y:S05]  /*2190*/  @!P0 BRA `(.L_x_24) ;  /* 0x00000008000c8947 */ /* 0x000fea0003800000 */
[----:B0--3--:R-:W-:Y:S01]  /*21a0*/  VIADD R6, R36, 0xffffffff ;  /* 0xffffffff24067836 */ /* 0x009fe20000000000 */
[----:B------:R-:W-:-:S04]  /*21b0*/  ISETP.NE.AND P1, PT, R35, RZ, PT ;  /* 0x000000ff2300720c */ /* 0x000fc80003f25270 */
[----:B------:R-:W-:-:S13]  /*21c0*/  ISETP.GE.U32.AND P0, PT, R6, 0x7, PT ;  /* 0x000000070600780c */ /* 0x000fda0003f06070 */
[----:B------:R-:W-:Y:S05]  /*21d0*/  @!P0 BRA `(.L_x_25) ;  /* 0x0000000000c48947 */ /* 0x000fea0003800000 */
[C---:B------:R-:W-:Y:S01]  /*21e0*/  R2UR UR6, R22.reuse ;  /* 0x00000000160672ca */ /* 0x040fe200000e0000 */
[--C-:B------:R-:W-:Y:S01]  /*21f0*/  IMAD R7, R5, R0, R4.reuse ;  /* 0x0000000005077224 */ /* 0x100fe200078e0204 */
        /* <DEDUP_REMOVED lines=8> */
[----:B------:R-:W-:Y:S02]  /*2280*/  IADD3 R11, P0, PT, R13, R4, RZ ;  /* 0x000000040d0b7210 */ /* 0x000fe40007f1e0ff */
[C---:B------:R-:W-:Y:S02]  /*2290*/  R2UR UR10, R22.reuse ;  /* 0x00000000160a72ca */ /* 0x040fe400000e0000 */
[----:B------:R-:W-:Y:S01]  /*22a0*/  R2UR UR11, R23 ;  /* 0x00000000170b72ca */ /* 0x000fe200000e0000 */
[----:B------:R-:W-:Y:S01]  /*22b0*/  IMAD.X R26, RZ, RZ, RZ, P0 ;  /* 0x000000ffff1a7224 */ /* 0x000fe200000e06ff */
[----:B------:R-:W-:-:S02]  /*22c0*/  R2UR UR8, R22 ;  /* 0x00000000160872ca */ /* 0x000fc400000e0000 */
[----:B------:R-:W-:Y:S02]  /*22d0*/  R2UR UR9, R23 ;  /* 0x00000000170972ca */ /* 0x000fe400000e0000 */
[----:B------:R-:W-:-:S04]  /*22e0*/  LEA R10, P0, R11, R24, 0x2 ;  /* 0x000000180b0a7211 */ /* 0x000fc800078010ff */
[----:B------:R-:W-:Y:S01]  /*22f0*/  LEA.HI.X R11, R11, R25, R26, 0x2, P0 ;  /* 0x000000190b0b7211 */ /* 0x000fe200000f141a */
        /* <DEDUP_REMOVED lines=22> */
[----:B-1----:R-:W2:Y:S04]  /*2460*/  LDG.E R31, desc[UR10][R6.64+0x18] ;  /* 0x0000180a061f7981 */ /* 0x002ea8000c1e1900 */
[----:B------:R-:W4:Y:S04]  /*2470*/  LDG.E R27, desc[UR8][R10.64+0x18] ;  /* 0x000018080a1b7981 */ /* 0x000f28000c1e1900 */
[----:B--2---:R0:W-:Y:S04]  /*2480*/  STG.E desc[UR4][R10.64+0x18], R31 ;  /* 0x0000181f0a007986 */ /* 0x0041e8000c101904 */
[----:B----4-:R0:W-:Y:S04]  /*2490*/  STG.E desc[UR6][R6.64+0x18], R27 ;  /* 0x0000181b06007986 */ /* 0x0101e8000c101906 */
[----:B-----5:R-:W2:Y:S04]  /*24a0*/  LDG.E R41, desc[UR10][R6.64+0x1c] ;  /* 0x00001c0a06297981 */ /* 0x020ea8000c1e1900 */
[----:B---3--:R-:W3:Y:S01]  /*24b0*/  LDG.E R39, desc[UR8][R10.64+0x1c] ;  /* 0x00001c080a277981 */ /* 0x008ee2000c1e1900 */
[----:B------:R-:W-:-:S03]  /*24c0*/  VIADD R4, R4, 0x8 ;  /* 0x0000000804047836 */ /* 0x000fc60000000000 */
[----:B--2---:R0:W-:Y:S04]  /*24d0*/  STG.E desc[UR4][R10.64+0x1c], R41 ;  /* 0x00001c290a007986 */ /* 0x0041e8000c101904 */
[----:B---3--:R0:W-:Y:S02]  /*24e0*/  STG.E desc[UR6][R6.64+0x1c], R39 ;  /* 0x00001c2706007986 */ /* 0x0081e4000c101906 */
.L_x_25:
[----:B------:R-:W-:Y:S05]  /*24f0*/  @!P1 BRA `(.L_x_24) ;  /* 0x0000000400349947 */ /* 0x000fea0003800000 */
[----:B0-----:R-:W-:Y:S01]  /*2500*/  VIADD R6, R35, 0xffffffff ;  /* 0xffffffff23067836 */ /* 0x001fe20000000000 */
        /* <DEDUP_REMOVED lines=27> */
[----:B------:R-:W3:Y:S04]  /*26c0*/  LDG.E R43, desc[UR10][R6.64+0x8] ;  /* 0x0000080a062b7981 */ /* 0x000ee8000c1e1900 */
[----:B0-----:R-:W4:Y:S04]  /*26d0*/  LDG.E R9, desc[UR8][R10.64+0x8] ;  /* 0x000008080a097981 */ /* 0x001f28000c1e1900 */
[----:B---3--:R2:W-:Y:S04]  /*26e0*/  STG.E desc[UR4][R10.64+0x8], R43 ;  /* 0x0000082b0a007986 */ /* 0x0085e8000c101904 */
[----:B----4-:R2:W-:Y:S04]  /*26f0*/  STG.E desc[UR6][R6.64+0x8], R9 ;  /* 0x0000080906007986 */ /* 0x0105e8000c101906 */
[----:B------:R-:W3:Y:S04]  /*2700*/  LDG.E R31, desc[UR10][R6.64+0xc] ;  /* 0x00000c0a061f7981 */ /* 0x000ee8000c1e1900 */
[----:B-1----:R-:W4:Y:S01]  /*2710*/  LDG.E R27, desc[UR8][R10.64+0xc] ;  /* 0x00000c080a1b7981 */ /* 0x002f22000c1e1900 */
[----:B------:R-:W-:-:S03]  /*2720*/  VIADD R4, R4, 0x4 ;  /* 0x0000000404047836 */ /* 0x000fc60000000000 */
[----:B---3--:R2:W-:Y:S04]  /*2730*/  STG.E desc[UR4][R10.64+0xc], R31 ;  /* 0x00000c1f0a007986 */ /* 0x0085e8000c101904 */
[----:B----4-:R2:W-:Y:S02]  /*2740*/  STG.E desc[UR6][R6.64+0xc], R27 ;  /* 0x00000c1b06007986 */ /* 0x0105e4000c101906 */
.L_x_26:
[----:B------:R-:W-:Y:S05]  /*2750*/  @!P1 BRA `(.L_x_24) ;  /* 0x00000000009c9947 */ /* 0x000fea0003800000 */
[C---:B------:R-:W-:Y:S01]  /*2760*/  R2UR UR6, R22.reuse ;  /* 0x00000000160672ca */ /* 0x040fe200000e0000 */
[--C-:B--2---:R-:W-:Y:S01]  /*2770*/  IMAD R7, R5, R0, R4.reuse ;  /* 0x0000000005077224 */ /* 0x104fe200078e0204 */
        /* <DEDUP_REMOVED lines=8> */
[----:B------:R-:W-:-:S03]  /*2800*/  ISETP.NE.AND P0, PT, R34, 0x1, PT ;  /* 0x000000012200780c */ /* 0x000fc60003f05270 */
[----:B--2---:R1:W-:Y:S04]  /*2810*/  STG.E desc[UR4][R8.64], R11 ;  /* 0x0000000b08007986 */ /* 0x0043e8000c101904 */
[----:B---3--:R1:W-:Y:S06]  /*2820*/  STG.E desc[UR6][R6.64], R5 ;  /* 0x0000000506007986 */ /* 0x0083ec000c101906 */
[----:B------:R-:W-:Y:S05]  /*2830*/  @!P0 BRA `(.L_x_24) ;  /* 0x0000000000648947 */ /* 0x000fea0003800000 */
[----:B-1----:R-:W-:Y:S02]  /*2840*/  IADD3 R5, P0, PT, R13, R4, RZ ;  /* 0x000000040d057210 */ /* 0x002fe40007f1e0ff */
[C---:B------:R-:W-:Y:S02]  /*2850*/  R2UR UR6, R22.reuse ;  /* 0x00000000160672ca */ /* 0x040fe400000e0000 */
[C---:B------:R-:W-:Y:S01]  /*2860*/  R2UR UR7, R23.reuse ;  /* 0x00000000170772ca */ /* 0x040fe200000e0000 */
[----:B------:R-:W-:Y:S01]  /*2870*/  IMAD.X R8, RZ, RZ, RZ, P0 ;  /* 0x000000ffff087224 */ /* 0x000fe200000e06ff */
[----:B------:R-:W-:Y:S02]  /*2880*/  R2UR UR4, R22 ;  /* 0x00000000160472ca */ /* 0x000fe400000e0000 */
[----:B------:R-:W-:Y:S02]  /*2890*/  R2UR UR5, R23 ;  /* 0x00000000170572ca */ /* 0x000fe400000e0000 */
[----:B------:R-:W-:-:S04]  /*28a0*/  LEA R4, P0, R5, R24, 0x2 ;  /* 0x0000001805047211 */ /* 0x000fc800078010ff */
[----:B------:R-:W-:-:S03]  /*28b0*/  LEA.HI.X R5, R5, R25, R8, 0x2, P0 ;  /* 0x0000001905057211 */ /* 0x000fc600000f1408 */
[----:B------:R-:W2:Y:S04]  /*28c0*/  LDG.E R11, desc[UR6][R6.64+0x4] ;  /* 0x00000406060b7981 */ /* 0x000ea8000c1e1900 */
[----:B------:R-:W3:Y:S01]  /*28d0*/  LDG.E R9, desc[UR4][R4.64+0x4] ;  /* 0x0000040404097981 */ /* 0x000ee2000c1e1900 */
[----:B------:R-:W-:-:S13]  /*28e0*/  ISETP.NE.AND P0, PT, R34, 0x2, PT ;  /* 0x000000022200780c */ /* 0x000fda0003f05270 */
[C---:B------:R-:W-:Y:S02]  /*28f0*/  @P0 R2UR UR10, R22.reuse ;  /* 0x00000000160a02ca */ /* 0x040fe400000e0000 */
[C---:B------:R-:W-:Y:S02]  /*2900*/  @P0 R2UR UR11, R23.reuse ;  /* 0x00000000170b02ca */ /* 0x040fe400000e0000 */
[C---:B------:R-:W-:Y:S02]  /*2910*/  @P0 R2UR UR8, R22.reuse ;  /* 0x00000000160802ca */ /* 0x040fe400000e0000 */
[----:B------:R-:W-:Y:S01]  /*2920*/  @P0 R2UR UR9, R23 ;  /* 0x00000000170902ca */ /* 0x000fe200000e0000 */
[----:B--2---:R4:W-:Y:S04]  /*2930*/  STG.E desc[UR4][R4.64+0x4], R11 ;  /* 0x0000040b04007986 */ /* 0x0049e8000c101904 */
[----:B---3--:R4:W-:Y:S04]  /*2940*/  STG.E desc[UR6][R6.64+0x4], R9 ;  /* 0x0000040906007986 */ /* 0x0089e8000c101906 */
[----:B------:R-:W2:Y:S04]  /*2950*/  @P0 LDG.E R31, desc[UR10][R6.64+0x8] ;  /* 0x0000080a061f0981 */ /* 0x000ea8000c1e1900 */
[----:B------:R-:W3:Y:S01]  /*2960*/  @P0 LDG.E R27, desc[UR8][R4.64+0x8] ;  /* 0x00000808041b0981 */ /* 0x000ee2000c1e1900 */
[----:B------:R-:W-:-:S02]  /*2970*/  @P0 R2UR UR4, R22 ;  /* 0x00000000160402ca */ /* 0x000fc400000e0000 */
[C---:B------:R-:W-:Y:S02]  /*2980*/  @P0 R2UR UR5, R23.reuse ;  /* 0x00000000170502ca */ /* 0x040fe400000e0000 */
[----:B------:R-:W-:Y:S02]  /*2990*/  @P0 R2UR UR6, R22 ;  /* 0x00000000160602ca */ /* 0x000fe400000e0000 */
[----:B------:R-:W-:-:S09]  /*29a0*/  @P0 R2UR UR7, R23 ;  /* 0x00000000170702ca */ /* 0x000fd200000e0000 */
[----:B--2---:R4:W-:Y:S04]  /*29b0*/  @P0 STG.E desc[UR4][R4.64+0x8], R31 ;  /* 0x0000081f04000986 */ /* 0x0049e8000c101904 */
[----:B---3--:R4:W-:Y:S02]  /*29c0*/  @P0 STG.E desc[UR6][R6.64+0x8], R27 ;  /* 0x0000081b06000986 */ /* 0x0089e4000c101906 */
.L_x_24:
[C---:B------:R-:W-:Y:S01]  /*29d0*/  R2UR UR6, R22.reuse ;  /* 0x00000000160672ca */ /* 0x040fe200000e0000 */
[--C-:B01234-:R-:W-:Y:S01]  /*29e0*/  IMAD.WIDE R6, R3, 0x4, R16.reuse ;  /* 0x0000000403067825 */ /* 0x11ffe200078e0210 */
[----:B------:R-:W-:Y:S02]  /*29f0*/  R2UR UR7, R23 ;  /* 0x00000000170772ca */ /* 0x000fe400000e0000 */
[----:B------:R-:W-:Y:S01]  /*2a00*/  R2UR UR4, R22 ;  /* 0x00000000160472ca */ /* 0x000fe200000e0000 */
[----:B------:R-:W-:Y:S01]  /*2a10*/  IMAD.WIDE.U32 R4, R29, 0x4, R16 ;  /* 0x000000041d047825 */ /* 0x000fe200078e0010 */
[----:B------:R-:W-:-:S09]  /*2a20*/  R2UR UR5, R23 ;  /* 0x00000000170572ca */ /* 0x000fd200000e0000 */
[----:B------:R-:W2:Y:S04]  /*2a30*/  LD.E R11, desc[UR6][R6.64] ;  /* 0x00000006060b7980 */ /* 0x000ea8000c101900 */
[----:B------:R-:W3:Y:S01]  /*2a40*/  LD.E R9, desc[UR4][R4.64] ;  /* 0x0000000404097980 */ /* 0x000ee2000c101900 */
[----:B------:R-:W-:Y:S01]  /*2a50*/  ISETP.GE.U32.AND P0, PT, R38, 0x7, PT ;  /* 0x000000072600780c */ /* 0x000fe20003f06070 */
[----:B------:R-:W-:Y:S02]  /*2a60*/  IMAD.MOV.U32 R39, RZ, RZ, RZ ;  /* 0x000000ffff277224 */ /* 0x000fe400078e00ff */
[----:B--2---:R0:W-:Y:S04]  /*2a70*/  ST.E desc[UR4][R4.64], R11 ;  /* 0x0000000b04007985 */ /* 0x0041e8000c101904 */
[----:B---3--:R0:W-:Y:S06]  /*2a80*/  ST.E desc[UR6][R6.64], R9 ;  /* 0x0000000906007985 */ /* 0x0081ec000c101906 */
[----:B------:R-:W-:Y:S05]  /*2a90*/  @!P0 BRA `(.L_x_27) ;  /* 0x0000000400208947 */ /* 0x000fea0003800000 */
[----:B------:R-:W-:Y:S01]  /*2aa0*/  BSSY.RECONVERGENT B1, `(.L_x_28) ;  /* 0x0000046000017945 */ /* 0x000fe20003800200 */
[----:B------:R-:W-:-:S07]  /*2ab0*/  IMAD.MOV.U32 R39, RZ, RZ, RZ ;  /* 0x000000ffff277224 */ /* 0x000fce00078e00ff */
.L_x_29:
[C---:B------:R-:W-:Y:S01]  /*2ac0*/  R2UR UR6, R22.reuse ;  /* 0x00000000160672ca */ /* 0x040fe200000e0000 */
[-C--:B-1----:R-:W-:Y:S01]  /*2ad0*/  IMAD R27, R39, R0.reuse, R3 ;  /* 0x00000000271b7224 */ /* 0x082fe200078e0203 */
[----:B------:R-:W-:Y:S01]  /*2ae0*/  R2UR UR7, R23 ;  /* 0x00000000170772ca */ /* 0x000fe200000e0000 */
[----:B0-----:R-:W-:Y:S01]  /*2af0*/  IMAD R5, R39, R0, R29 ;  /* 0x0000000027057224 */ /* 0x001fe200078e021d */
[----:B------:R-:W-:Y:S01]  /*2b00*/  R2UR UR4, R22 ;  /* 0x00000000160472ca */ /* 0x000fe200000e0000 */
[----:B------:R-:W-:Y:S01]  /*2b10*/  IMAD.WIDE R26, R27, 0x4, R24 ;  /* 0x000000041b1a7825 */ /* 0x000fe200078e0218 */
[----:B------:R-:W-:-:S03]  /*2b20*/  R2UR UR5, R23 ;  /* 0x00000000170572ca */ /* 0x000fc600000e0000 */
[----:B------:R-:W-:-:S06]  /*2b30*/  IMAD.WIDE.U32 R30, R5, 0x4, R24 ;  /* 0x00000004051e7825 */ /* 0x000fcc00078e0018 */
[----:B------:R-:W2:Y:S04]  /*2b40*/  LDG.E R43, desc[UR6][R26.64] ;  /* 0x000000061a2b7981 */ /* 0x000ea8000c1e1900 */
[----:B------:R-:W3:Y:S01]  /*2b50*/  LDG.E R41, desc[UR4][R30.64] ;  /* 0x000000041e297981 */ /* 0x000ee2000c1e1900 */
[----:B------:R-:W-:Y:S01]  /*2b60*/  R2UR UR10, R22 ;  /* 0x00000000160a72ca */ /* 0x000fe200000e0000 */
[----:B------:R-:W-:Y:S01]  /*2b70*/  IMAD.IADD R9, R5, 0x1, R0 ;  /* 0x0000000105097824 */ /* 0x000fe200078e0200 */
[C---:B------:R-:W-:Y:S01]  /*2b80*/  R2UR UR11, R23.reuse ;  /* 0x00000000170b72ca */ /* 0x040fe200000e0000 */
[----:B------:R-:W-:Y:S01]  /*2b90*/  IMAD.WIDE.U32 R4, R0, 0x4, R26 ;  /* 0x0000000400047825 */ /* 0x000fe200078e001a */
[----:B------:R-:W-:Y:S02]  /*2ba0*/  R2UR UR8, R22 ;  /* 0x00000000160872ca */ /* 0x000fe400000e0000 */
[----:B------:R-:W-:Y:S01]  /*2bb0*/  R2UR UR9, R23 ;  /* 0x00000000170972ca */ /* 0x000fe200000e0000 */
[C---:B------:R-:W-:Y:S01]  /*2bc0*/  IMAD.WIDE.U32 R6, R9.reuse, 0x4, R24 ;  /* 0x0000000409067825 */ /* 0x040fe200078e0018 */
[----:B--2---:R0:W-:Y:S04]  /*2bd0*/  STG.E desc[UR4][R30.64], R43 ;  /* 0x0000002b1e007986 */ /* 0x0041e8000c101904 */
[----:B---3--:R1:W-:Y:S04]  /*2be0*/  STG.E desc[UR6][R26.64], R41 ;  /* 0x000000291a007986 */ /* 0x0083e8000c101906 */
[----:B------:R-:W2:Y:S04]  /*2bf0*/  LDG.E R47, desc[UR10][R4.64] ;  /* 0x0000000a042f7981 */ /* 0x000ea8000c1e1900 */
[----:B------:R-:W3:Y:S01]  /*2c00*/  LDG.E R45, desc[UR8][R6.64] ;  /* 0x00000008062d7981 */ /* 0x000ee2000c1e1900 */
[----:B------:R-:W-:-:S02]  /*2c10*/  IMAD.IADD R49, R9, 0x1, R0 ;  /* 0x0000000109317824 */ /* 0x000fc400078e0200 */
[----:B------:R-:W-:-:S04]  /*2c20*/  IMAD.WIDE.U32 R8, R0, 0x4, R4 ;  /* 0x0000000400087825 */ /* 0x000fc800078e0004 */
[C---:B------:R-:W-:Y:S01]  /*2c30*/  IMAD.WIDE.U32 R10, R49.reuse, 0x4, R24 ;  /* 0x00000004310a7825 */ /* 0x040fe200078e0018 */
[----:B--2---:R2:W-:Y:S04]  /*2c40*/  STG.E desc[UR4][R6.64], R47 ;  /* 0x0000002f06007986 */ /* 0x0045e8000c101904 */
[----:B---3--:R3:W-:Y:S04]  /*2c50*/  STG.E desc[UR6][R4.64], R45 ;  /* 0x0000002d04007986 */ /* 0x0087e8000c101906 */
[----:B0-----:R-:W4:Y:S04]  /*2c60*/  LDG.E R43, desc[UR10][R8.64] ;  /* 0x0000000a082b7981 */ /* 0x001f28000c1e1900 */
[----:B-1----:R-:W5:Y:S01]  /*2c70*/  LDG.E R41, desc[UR8][R10.64] ;  /* 0x000000080a297981 */ /* 0x002f62000c1e1900 */
[----:B------:R-:W-:-:S02]  /*2c80*/  IMAD.IADD R49, R49, 0x1, R0 ;  /* 0x0000000131317824 */ /* 0x000fc400078e0200 */
[----:B------:R-:W-:-:S04]  /*2c90*/  IMAD.WIDE.U32 R26, R0, 0x4, R8 ;  /* 0x00000004001a7825 */ /* 0x000fc800078e0008 */
[C---:B------:R-:W-:Y:S01]  /*2ca0*/  IMAD.WIDE.U32 R30, R49.reuse, 0x4, R24 ;  /* 0x00000004311e7825 */ /* 0x040fe200078e0018 */
[----:B----4-:R0:W-:Y:S04]  /*2cb0*/  STG.E desc[UR4][R10.64], R43 ;  /* 0x0000002b0a007986 */ /* 0x0101e8000c101904 */
[----:B-----5:R1:W-:Y:S04]  /*2cc0*/  STG.E desc[UR6][R8.64], R41 ;  /* 0x0000002908007986 */ /* 0x0203e8000c101906 */
[----:B--2---:R-:W2:Y:S04]  /*2cd0*/  LDG.E R47, desc[UR10][R26.64] ;  /* 0x0000000a1a2f7981 */ /* 0x004ea8000c1e1900 */
[----:B---3--:R-:W3:Y:S01]  /*2ce0*/  LDG.E R45, desc[UR8][R30.64] ;  /* 0x000000081e2d7981 */ /* 0x008ee2000c1e1900 */
        /* <DEDUP_REMOVED lines=23> */
[----:B------:R-:W-:Y:S01]  /*2e60*/  IMAD.WIDE.U32 R6, R7, 0x4, R24 ;  /* 0x0000000407067825 */ /* 0x000fe200078e0018 */
[----:B----4-:R1:W-:Y:S04]  /*2e70*/  STG.E desc[UR4][R26.64], R43 ;  /* 0x0000002b1a007986 */ /* 0x0103e8000c101904 */
[----:B-----5:R1:W-:Y:S04]  /*2e80*/  STG.E desc[UR6][R30.64], R41 ;  /* 0x000000291e007986 */ /* 0x0203e8000c101906 */
[----:B--2---:R-:W2:Y:S04]  /*2e90*/  LDG.E R11, desc[UR10][R4.64] ;  /* 0x0000000a040b7981 */ /* 0x004ea8000c1e1900 */
[----:B---3--:R-:W3:Y:S01]  /*2ea0*/  LDG.E R9, desc[UR8][R6.64] ;  /* 0x0000000806097981 */ /* 0x008ee2000c1e1900 */
[----:B------:R-:W-:-:S05]  /*2eb0*/  VIADD R39, R39, 0x8 ;  /* 0x0000000827277836 */ /* 0x000fca0000000000 */
[----:B------:R-:W-:Y:S01]  /*2ec0*/  ISETP.NE.AND P0, PT, R39, R32, PT ;  /* 0x000000202700720c */ /* 0x000fe20003f05270 */
[----:B--2---:R1:W-:Y:S04]  /*2ed0*/  STG.E desc[UR4][R6.64], R11 ;  /* 0x0000000b06007986 */ /* 0x0043e8000c101904 */
[----:B---3--:R1:W-:Y:S08]  /*2ee0*/  STG.E desc[UR6][R4.64], R9 ;  /* 0x0000000904007986 */ /* 0x0083f0000c101906 */
[----:B------:R-:W-:Y:S05]  /*2ef0*/  @P0 BRA `(.L_x_29) ;  /* 0xfffffff800f00947 */ /* 0x000fea000383ffff */
[----:B------:R-:W-:Y:S05]  /*2f00*/  BSYNC.RECONVERGENT B1 ;  /* 0x0000000000017941 */ /* 0x000fea0003800200 */
.L_x_28:
[----:B------:R-:W-:-:S07]  /*2f10*/  IMAD.MOV.U32 R39, RZ, RZ, R32 ;  /* 0x000000ffff277224 */ /* 0x000fce00078e0020 */
.L_x_27:
[----:B------:R-:W-:-:S13]  /*2f20*/  ISETP.NE.AND P0, PT, R35, RZ, PT ;  /* 0x000000ff2300720c */ /* 0x000fda0003f05270 */
[----:B------:R-:W-:Y:S05]  /*2f30*/  @!P0 BRA `(.L_x_30) ;  /* 0x0000000400588947 */ /* 0x000fea0003800000 */
[----:B01----:R-:W-:Y:S01]  /*2f40*/  VIADD R4, R35, 0xffffffff ;  /* 0xffffffff23047836 */ /* 0x003fe20000000000 */
[----:B------:R-:W-:-:S04]  /*2f50*/  ISETP.NE.AND P1, PT, R34, RZ, PT ;  /* 0x000000ff2200720c */ /* 0x000fc80003f25270 */
[----:B------:R-:W-:-:S13]  /*2f60*/  ISETP.GE.U32.AND P0, PT, R4, 0x3, PT ;  /* 0x000000030400780c */ /* 0x000fda0003f06070 */
[----:B------:R-:W-:Y:S05]  /*2f70*/  @!P0 BRA `(.L_x_31) ;  /* 0x0000000000988947 */ /* 0x000fea0003800000 */
[C---:B------:R-:W-:Y:S01]  /*2f80*/  R2UR UR6, R22.reuse ;  /* 0x00000000160672ca */ /* 0x040fe200000e0000 */
[-C--:B------:R-:W-:Y:S01]  /*2f90*/  IMAD R27, R39, R0.reuse, R3 ;  /* 0x00000000271b7224 */ /* 0x080fe200078e0203 */
[----:B------:R-:W-:Y:S01]  /*2fa0*/  R2UR UR7, R23 ;  /* 0x00000000170772ca */ /* 0x000fe200000e0000 */
[----:B------:R-:W-:Y:S01]  /*2fb0*/  IMAD R5, R39, R0, R29 ;  /* 0x0000000027057224 */ /* 0x000fe200078e021d */
        /* <DEDUP_REMOVED lines=31> */
[----:B------:R-:W-:-:S03]  /*31b0*/  VIADD R39, R39, 0x4 ;  /* 0x0000000427277836 */ /* 0x000fc60000000000 */
[----:B--2---:R0:W-:Y:S04]  /*31c0*/  STG.E desc[UR4][R30.64], R7 ;  /* 0x000000071e007986 */ /* 0x0041e8000c101904 */
[----:B---3--:R0:W-:Y:S02]  /*31d0*/  STG.E desc[UR6][R26.64], R5 ;  /* 0x000000051a007986 */ /* 0x0081e4000c101906 */
.L_x_31:
[----:B------:R-:W-:Y:S05]  /*31e0*/  @!P1 BRA `(.L_x_30) ;  /* 0x0000000000ac9947 */ /* 0x000fea0003800000 */
[----:B------:R-:W-:-:S13]  /*31f0*/  ISETP.NE.AND P0, PT, R34, 0x1, PT ;  /* 0x000000012200780c */ /* 0x000fda0003f05270 */
[C---:B------:R-:W-:Y:S01]  /*3200*/  @P0 R2UR UR6, R22.reuse ;  /* 0x00000000160602ca */ /* 0x040fe200000e0000 */
[-C--:B0-----:R-:W-:Y:S01]  /*3210*/  @P0 IMAD R5, R39, R0.reuse, R3 ;  /* 0x0000000027050224 */ /* 0x081fe200078e0203 */
[----:B------:R-:W-:Y:S01]  /*3220*/  @P0 R2UR UR7, R23 ;  /* 0x00000000170702ca */ /* 0x000fe200000e0000 */
[----:B------:R-:W-:Y:S01]  /*3230*/  @P0 IMAD R9, R39, R0, R29 ;  /* 0x0000000027090224 */ /* 0x000fe200078e021d */
[----:B------:R-:W-:Y:S01]  /*3240*/  @P0 R2UR UR4, R22 ;  /* 0x00000000160402ca */ /* 0x000fe200000e0000 */
[----:B------:R-:W-:Y:S01]  /*3250*/  @P0 IMAD.WIDE R4, R5, 0x4, R24 ;  /* 0x0000000405040825 */ /* 0x000fe200078e0218 */
[----:B------:R-:W-:-:S03]  /*3260*/  @P0 R2UR UR5, R23 ;  /* 0x00000000170502ca */ /* 0x000fc600000e0000 */
[----:B------:R-:W-:-:S06]  /*3270*/  @P0 IMAD.WIDE.U32 R6, R9, 0x4, R24 ;  /* 0x0000000409060825 */ /* 0x000fcc00078e0018 */
[----:B------:R-:W2:Y:S04]  /*3280*/  @P0 LDG.E R31, desc[UR6][R4.64] ;  /* 0x00000006041f0981 */ /* 0x000ea8000c1e1900 */
[----:B------:R-:W3:Y:S01]  /*3290*/  @P0 LDG.E R27, desc[UR4][R6.64] ;  /* 0x00000004061b0981 */ /* 0x000ee2000c1e1900 */
[----:B------:R-:W-:Y:S01]  /*32a0*/  @P0 R2UR UR10, R22 ;  /* 0x00000000160a02ca */ /* 0x000fe200000e0000 */
[----:B------:R-:W-:Y:S01]  /*32b0*/  @P0 IMAD.IADD R11, R9, 0x1, R0 ;  /* 0x00000001090b0824 */ /* 0x000fe200078e0200 */
[C---:B------:R-:W-:Y:S01]  /*32c0*/  @P0 R2UR UR11, R23.reuse ;  /* 0x00000000170b02ca */ /* 0x040fe200000e0000 */
[----:B------:R-:W-:Y:S01]  /*32d0*/  @P0 IMAD.WIDE.U32 R8, R0, 0x4, R4 ;  /* 0x0000000400080825 */ /* 0x000fe200078e0004 */
[----:B------:R-:W-:Y:S02]  /*32e0*/  @P0 R2UR UR8, R22 ;  /* 0x00000000160802ca */ /* 0x000fe400000e0000 */
[----:B------:R-:W-:Y:S01]  /*32f0*/  @P0 R2UR UR9, R23 ;  /* 0x00000000170902ca */ /* 0x000fe200000e0000 */
[----:B------:R-:W-:Y:S01]  /*3300*/  @P0 IMAD.WIDE.U32 R10, R11, 0x4, R24 ;  /* 0x000000040b0a0825 */ /* 0x000fe200078e0018 */
[----:B------:R-:W-:-:S04]  /*3310*/  LOP3.LUT R26, R0, 0x1, RZ, 0xc0, !PT ;  /* 0x00000001001a7812 */ /* 0x000fc800078ec0ff */
[----:B------:R-:W-:Y:S01]  /*3320*/  ISETP.NE.U32.AND P1, PT, R26, 0x1, PT ;  /* 0x000000011a00780c */ /* 0x000fe20003f25070 */
[----:B--2---:R0:W-:Y:S04]  /*3330*/  @P0 STG.E desc[UR4][R6.64], R31 ;  /* 0x0000001f06000986 */ /* 0x0041e8000c101904 */
[----:B---3--:R1:W-:Y:S04]  /*3340*/  @P0 STG.E desc[UR6][R4.64], R27 ;  /* 0x0000001b04000986 */ /* 0x0083e8000c101906 */
[----:B------:R-:W2:Y:S04]  /*3350*/  @P0 LDG.E R43, desc[UR10][R8.64] ;  /* 0x0000000a082b0981 */ /* 0x000ea8000c1e1900 */
[----:B------:R-:W3:Y:S01]  /*3360*/  @P0 LDG.E R41, desc[UR8][R10.64] ;  /* 0x000000080a290981 */ /* 0x000ee2000c1e1900 */
[----:B------:R-:W-:Y:S01]  /*3370*/  @P0 VIADD R39, R39, 0x2 ;  /* 0x0000000227270836 */ /* 0x000fe20000000000 */
[----:B------:R-:W-:-:S02]  /*3380*/  @!P1 R2UR UR10, R22 ;  /* 0x00000000160a92ca */ /* 0x000fc400000e0000 */
[----:B------:R-:W-:Y:S01]  /*3390*/  @!P1 R2UR UR11, R23 ;  /* 0x00000000170b92ca */ /* 0x000fe200000e0000 */
[CC--:B------:R-:W-:Y:S01]  /*33a0*/  @!P1 IMAD R3, R39.reuse, R0.reuse, R3 ;  /* 0x0000000027039224 */ /* 0x0c0fe200078e0203 */
[----:B------:R-:W-:Y:S01]  /*33b0*/  @!P1 R2UR UR8, R22 ;  /* 0x00000000160892ca */ /* 0x000fe200000e0000 */
[----:B0-----:R-:W-:Y:S01]  /*33c0*/  @!P1 IMAD R7, R39, R0, R29 ;  /* 0x0000000027079224 */ /* 0x001fe200078e021d */
[----:B------:R-:W-:Y:S01]  /*33d0*/  @!P1 R2UR UR9, R23 ;  /* 0x00000000170992ca */ /* 0x000fe200000e0000 */
[----:B-1----:R-:W-:-:S04]  /*33e0*/  @!P1 IMAD.WIDE R4, R3, 0x4, R24 ;  /* 0x0000000403049825 */ /* 0x002fc800078e0218 */
[----:B------:R-:W-:Y:S01]  /*33f0*/  @!P1 IMAD.WIDE.U32 R6, R7, 0x4, R24 ;  /* 0x0000000407069825 */ /* 0x000fe200078e0018 */
[----:B--2---:R2:W-:Y:S04]  /*3400*/  @P0 STG.E desc[UR4][R10.64], R43 ;  /* 0x0000002b0a000986 */ /* 0x0045e8000c101904 */
[----:B---3--:R2:W-:Y:S04]  /*3410*/  @P0 STG.E desc[UR6][R8.64], R41 ;  /* 0x0000002908000986 */ /* 0x0085e8000c101906 */
[----:B------:R-:W3:Y:S04]  /*3420*/  @!P1 LDG.E R27, desc[UR10][R4.64] ;  /* 0x0000000a041b9981 */ /* 0x000ee8000c1e1900 */
[----:B------:R-:W4:Y:S01]  /*3430*/  @!P1 LDG.E R3, desc[UR8][R6.64] ;  /* 0x0000000806039981 */ /* 0x000f22000c1e1900 */
[----:B------:R-:W-:-:S02]  /*3440*/  @!P1 R2UR UR4, R22 ;  /* 0x00000000160492ca */ /* 0x000fc400000e0000 */
[C---:B------:R-:W-:Y:S02]  /*3450*/  @!P1 R2UR UR5, R23.reuse ;  /* 0x00000000170592ca */ /* 0x040fe400000e0000 */
[----:B------:R-:W-:Y:S02]  /*3460*/  @!P1 R2UR UR6, R22 ;  /* 0x00000000160692ca */ /* 0x000fe400000e0000 */
[----:B------:R-:W-:-:S09]  /*3470*/  @!P1 R2UR UR7, R23 ;  /* 0x00000000170792ca */ /* 0x000fd200000e0000 */
[----:B---3--:R2:W-:Y:S04]  /*3480*/  @!P1 STG.E desc[UR4][R6.64], R27 ;  /* 0x0000001b06009986 */ /* 0x0085e8000c101904 */
[----:B----4-:R2:W-:Y:S02]  /*3490*/  @!P1 STG.E desc[UR6][R4.64], R3 ;  /* 0x0000000304009986 */ /* 0x0105e4000c101906 */
.L_x_30:
[----:B------:R-:W-:Y:S01]  /*34a0*/  R2UR UR4, R22 ;  /* 0x00000000160472ca */ /* 0x000fe200000e0000 */
[----:B012---:R-:W-:Y:S01]  /*34b0*/  IMAD.IADD R27, R13, 0x1, R29 ;  /* 0x000000010d1b7824 */ /* 0x007fe200078e021d */
[----:B------:R-:W-:-:S03]  /*34c0*/  R2UR UR5, R23 ;  /* 0x00000000170572ca */ /* 0x000fc600000e0000 */
[----:B------:R-:W-:-:S10]  /*34d0*/  IMAD.WIDE.U32 R26, R27, 0x4, R24 ;  /* 0x000000041b1a7825 */ /* 0x000fd400078e0018 */
[----:B------:R-:W2:Y:S01]  /*34e0*/  LDG.E R4, desc[UR4][R26.64] ;  /* 0x000000041a047981 */ /* 0x000ea2000c1e1900 */
[----:B------:R-:W-:Y:S01]  /*34f0*/  VIADD R29, R29, 0x1 ;  /* 0x000000011d1d7836 */ /* 0x000fe20000000000 */
[----:B------:R-:W-:Y:S01]  /*3500*/  UMOV UR4, 0x2777579c ;  /* 0x2777579c00047882 */ /* 0x000fe20000000000 */
[----:B------:R-:W-:Y:S01]  /*3510*/  UMOV UR5, 0x37a16c26 ;  /* 0x37a16c2600057882 */ /* 0x000fe20000000000 */
[----:B------:R-:W-:Y:S02]  /*3520*/  BSSY.RECONVERGENT B1, `(.L_x_32) ;  /* 0x00000bc000017945 */ /* 0x000fe40003800200 */
[----:B------:R-:W-:Y:S01]  /*3530*/  ISETP.GE.AND P0, PT, R29, R0, PT ;  /* 0x000000001d00720c */ /* 0x000fe20003f06270 */
[----:B--2---:R-:W0:-:S12]  /*3540*/  F2F.F64.F32 R4, |R4| ;  /* 0x4000000400047310 */ /* 0x004e180000201800 */
[----:B0-----:R-:W-:-:S14]  /*3550*/  DSETP.LEU.OR P0, PT, R4, UR4, P0 ;  /* 0x0000000404007e2a */ /* 0x001fdc000870b400 */
[----:B------:R-:W-:Y:S05]  /*3560*/  @P0 BRA `(.L_x_33) ;  /* 0x0000000800dc0947 */ /* 0x000fea0003800000 */
[----:B------:R-:W-:Y:S01]  /*3570*/  LOP3.LUT R12, R12, 0xfffffff8, RZ, 0xc0, !PT ;  /* 0xfffffff80c0c7812 */ /* 0x000fe200078ec0ff */
[----:B------:R-:W-:-:S07]  /*3580*/  IMAD.MOV.U32 R5, RZ, RZ, R29 ;  /* 0x000000ffff057224 */ /* 0x000fce00078e001d */
.L_x_45:
[----:B01----:R-:W0:Y:S01]  /*3590*/  LDC R10, c[0x0][0x394] ;  /* 0x0000e500ff0a7b82 */ /* 0x003e220000000800 */
[----:B------:R-:W-:Y:S02]  /*35a0*/  R2UR UR4, R22 ;  /* 0x00000000160472ca */ /* 0x000fe400000e0000 */
[----:B------:R-:W-:-:S13]  /*35b0*/  R2UR UR5, R23 ;  /* 0x00000000170572ca */ /* 0x000fda00000e0000 */
[----:B--23--:R-:W2:Y:S01]  /*35c0*/  LDG.E R8, desc[UR4][R26.64] ;  /* 0x000000041a087981 */ /* 0x00cea2000c1e1900 */
[----:B0-----:R-:W-:-:S04]  /*35d0*/  IMAD R4, R5, R10, RZ ;  /* 0x0000000a05047224 */ /* 0x001fc800078e02ff */
[----:B------:R-:W-:-:S04]  /*35e0*/  IMAD.IADD R31, R4, 0x1, R15 ;  /* 0x00000001041f7824 */ /* 0x000fc800078e020f */
[----:B------:R-:W-:-:S05]  /*35f0*/  IMAD.WIDE.U32 R30, R31, 0x4, R24 ;  /* 0x000000041f1e7825 */ /* 0x000fca00078e0018 */
[----:B------:R-:W3:Y:S01]  /*3600*/  LDG.E R3, desc[UR4][R30.64] ;  /* 0x000000041e037981 */ /* 0x000ee2000c1e1900 */
[----:B------:R-:W-:Y:S01]  /*3610*/  VIADD R5, R5, 0x1 ;  /* 0x0000000105057836 */ /* 0x000fe20000000000 */
[----:B------:R-:W-:Y:S04]  /*3620*/  BSSY.RECONVERGENT B2, `(.L_x_34) ;  /* 0x000000f000027945 */ /* 0x000fe80003800200 */
[----:B------:R-:W-:Y:S01]  /*3630*/  ISETP.NE.AND P3, PT, R5, R10, PT ;  /* 0x0000000a0500720c */ /* 0x000fe20003f65270 */
[----:B--2---:R-:W0:Y:S02]  /*3640*/  MUFU.RCP R0, R8 ;  /* 0x0000000800007308 */ /* 0x004e240000001000 */
[----:B0-----:R-:W-:-:S06]  /*3650*/  FFMA R7, -R8, R0, 1 ;  /* 0x3f80000008077423 */ /* 0x001fcc0000000100 */
[----:B---3--:R-:W0:Y:S01]  /*3660*/  FCHK P0, R3, R8 ;  /* 0x0000000803007302 */ /* 0x008e220000000000 */
[----:B------:R-:W-:Y:S01]  /*3670*/  FFMA R6, R0, R7, R0 ;  /* 0x0000000700067223 */ /* 0x000fe20000000000 */
[----:B------:R-:W-:-:S03]  /*3680*/  IADD3 R0, PT, PT, -R15, -0x2, R10 ;  /* 0xfffffffe0f007810 */ /* 0x000fc60007ffe10a */
[----:B------:R-:W-:Y:S01]  /*3690*/  FFMA R7, R3, R6, RZ ;  /* 0x0000000603077223 */ /* 0x000fe200000000ff */
[----:B------:R-:W-:-:S03]  /*36a0*/  ISETP.GE.U32.AND P2, PT, R0, 0x7, PT ;  /* 0x000000070000780c */ /* 0x000fc60003f46070 */
[----:B------:R-:W-:-:S04]  /*36b0*/  FFMA R0, -R8, R7, R3 ;  /* 0x0000000708007223 */ /* 0x000fc80000000103 */
[----:B------:R-:W-:Y:S01]  /*36c0*/  FFMA R0, R6, R0, R7 ;  /* 0x0000000006007223 */ /* 0x000fe20000000007 */
[----:B0-----:R-:W-:Y:S06]  /*36d0*/  @!P0 BRA `(.L_x_35) ;  /* 0x00000000000c8947 */ /* 0x001fec0003800000 */
[----:B------:R-:W-:Y:S01]  /*36e0*/  IMAD.MOV.U32 R0, RZ, RZ, R8 ;  /* 0x000000ffff007224 */ /* 0x000fe200078e0008 */
[----:B------:R-:W-:-:S07]  /*36f0*/  MOV R6, 0x3710 ;  /* 0x0000371000067802 */ /* 0x000fce0000000f00 */
[----:B------:R-:W-:Y:S05]  /*3700*/  CALL.REL.NOINC `($__internal_0_$__cuda_sm3x_div_rn_noftz_f32_slowpath) ;  /* 0x00000044007c7944 */ /* 0x000fea0003c00000 */
.L_x_35:
[----:B------:R-:W-:Y:S05]  /*3710*/  BSYNC.RECONVERGENT B2 ;  /* 0x0000000000027941 */ /* 0x000fea0003800200 */
.L_x_34:
[----:B------:R-:W-:Y:S01]  /*3720*/  R2UR UR4, R22 ;  /* 0x00000000160472ca */ /* 0x000fe200000e0000 */
[----:B------:R-:W-:Y:S01]  /*3730*/  IMAD.IADD R3, R38, 0x1, -R15 ;  /* 0x0000000126037824 */ /* 0x000fe200078e0a0f */
[----:B------:R-:W-:Y:S01]  /*3740*/  R2UR UR5, R23 ;  /* 0x00000000170572ca */ /* 0x000fe200000e0000 */
[----:B------:R-:W-:Y:S03]  /*3750*/  BSSY.RECONVERGENT B2, `(.L_x_36) ;  /* 0x0000035000027945 */ /* 0x000fe60003800200 */
[----:B------:R-:W-:Y:S01]  /*3760*/  LOP3.LUT P1, RZ, R3, 0x7, RZ, 0xc0, !PT ;  /* 0x0000000703ff7812 */ /* 0x000fe2000782c0ff */
[----:B------:R-:W-:-:S08]  /*3770*/  IMAD.MOV.U32 R3, RZ, RZ, R29 ;  /* 0x000000ffff037224 */ /* 0x000fd000078e001d */
[----:B------:R0:W-:Y:S01]  /*3780*/  STG.E desc[UR4][R30.64], R0 ;  /* 0x000000001e007986 */ /* 0x0001e2000c101904 */
[----:B------:R-:W-:Y:S05]  /*3790*/  @!P2 BRA `(.L_x_37) ;  /* 0x0000000000c0a947 */ /* 0x000fea0003800000 */
[----:B------:R-:W-:Y:S02]  /*37a0*/  IMAD.MOV.U32 R11, RZ, RZ, RZ ;  /* 0x000000ffff0b7224 */ /* 0x000fe400078e00ff */
[----:B------:R-:W-:-:S07]  /*37b0*/  IMAD.MOV.U32 R3, RZ, RZ, R29 ;  /* 0x000000ffff037224 */ /* 0x000fce00078e001d */
.L_x_38:
[----:B------:R-:W-:Y:S01]  /*37c0*/  R2UR UR4, R22 ;  /* 0x00000000160472ca */ /* 0x000fe200000e0000 */
[--C-:B------:R-:W-:Y:S01]  /*37d0*/  IMAD.IADD R7, R13, 0x1, R3.reuse ;  /* 0x000000010d077824 */ /* 0x100fe200078e0203 */
[----:B------:R-:W-:Y:S01]  /*37e0*/  R2UR UR5, R23 ;  /* 0x00000000170572ca */ /* 0x000fe200000e0000 */
[----:B---3--:R-:W-:Y:S01]  /*37f0*/  IMAD.IADD R9, R4, 0x1, R3 ;  /* 0x0000000104097824 */ /* 0x008fe200078e0203 */
[----:B------:R-:W-:Y:S01]  /*3800*/  R2UR UR6, R22 ;  /* 0x00000000160672ca */ /* 0x000fe200000e0000 */
[----:B------:R-:W-:Y:S01]  /*3810*/  IMAD.WIDE.U32 R6, R7, 0x4, R24 ;  /* 0x0000000407067825 */ /* 0x000fe200078e0018 */
[----:B------:R-:W-:-:S03]  /*3820*/  R2UR UR7, R23 ;  /* 0x00000000170772ca */ /* 0x000fc600000e0000 */
[----:B------:R-:W-:-:S06]  /*3830*/  IMAD.WIDE.U32 R8, R9, 0x4, R24 ;  /* 0x0000000409087825 */ /* 0x000fcc00078e0018 */
[----:B0-----:R-:W2:Y:S04]  /*3840*/  LDG.E R31, desc[UR4][R6.64] ;  /* 0x00000004061f7981 */ /* 0x001ea8000c1e1900 */
[----:B------:R-:W2:Y:S01]  /*3850*/  LDG.E R10, desc[UR6][R8.64] ;  /* 0x00000006080a7981 */ /* 0x000ea2000c1e1900 */
[----:B------:R-:W-:Y:S02]  /*3860*/  R2UR UR8, R22 ;  /* 0x00000000160872ca */ /* 0x000fe400000e0000 */
[----:B------:R-:W-:Y:S01]  /*3870*/  R2UR UR9, R23 ;  /* 0x00000000170972ca */ /* 0x000fe200000e0000 */
[----:B--2---:R-:W-:-:S12]  /*3880*/  FFMA R31, R31, -R0, R10 ;  /* 0x800000001f1f7223 */ /* 0x004fd8000000000a */
[----:B------:R-:W2:Y:S04]  /*3890*/  LDG.E R10, desc[UR8][R8.64+0x4] ;  /* 0x00000408080a7981 */ /* 0x000ea8000c1e1900 */
[----:B------:R0:W-:Y:S04]  /*38a0*/  STG.E desc[UR4][R8.64], R31 ;  /* 0x0000001f08007986 */ /* 0x0001e8000c101904 */
[----:B------:R-:W2:Y:S02]  /*38b0*/  LDG.E R39, desc[UR6][R6.64+0x4] ;  /* 0x0000040606277981 */ /* 0x000ea4000c1e1900 */
[----:B--2---:R-:W-:-:S02]  /*38c0*/  FFMA R39, R39, -R0, R10 ;  /* 0x8000000027277223 */ /* 0x004fc4000000000a */
[----:B------:R-:W2:Y:S04]  /*38d0*/  LDG.E R10, desc[UR8][R8.64+0x8] ;  /* 0x00000808080a7981 */ /* 0x000ea8000c1e1900 */
[----:B------:R1:W-:Y:S04]  /*38e0*/  STG.E desc[UR4][R8.64+0x4], R39 ;  /* 0x0000042708007986 */ /* 0x0003e8000c101904 */
[----:B------:R-:W2:Y:S02]  /*38f0*/  LDG.E R41, desc[UR6][R6.64+0x8] ;  /* 0x0000080606297981 */ /* 0x000ea4000c1e1900 */
[----:B--2---:R-:W-:-:S02]  /*3900*/  FFMA R41, R41, -R0, R10 ;  /* 0x8000000029297223 */ /* 0x004fc4000000000a */
[----:B------:R-:W2:Y:S04]  /*3910*/  LDG.E R10, desc[UR8][R8.64+0xc] ;  /* 0x00000c08080a7981 */ /* 0x000ea8000c1e1900 */
[----:B------:R3:W-:Y:S04]  /*3920*/  STG.E desc[UR4][R8.64+0x8], R41 ;  /* 0x0000082908007986 */ /* 0x0007e8000c101904 */
[----:B0-----:R-:W2:Y:S02]  /*3930*/  LDG.E R31, desc[UR6][R6.64+0xc] ;  /* 0x00000c06061f7981 */ /* 0x001ea4000c1e1900 */
[----:B--2---:R-:W-:-:S02]  /*3940*/  FFMA R31, R31, -R0, R10 ;  /* 0x800000001f1f7223 */ /* 0x004fc4000000000a */
[----:B------:R-:W2:Y:S04]  /*3950*/  LDG.E R10, desc[UR8][R8.64+0x10] ;  /* 0x00001008080a7981 */ /* 0x000ea8000c1e1900 */
[----:B------:R0:W-:Y:S04]  /*3960*/  STG.E desc[UR4][R8.64+0xc], R31 ;  /* 0x00000c1f08007986 */ /* 0x0001e8000c101904 */
[----:B-1----:R-:W2:Y:S02]  /*3970*/  LDG.E R39, desc[UR6][R6.64+0x10] ;  /* 0x0000100606277981 */ /* 0x002ea4000c1e1900 */
[----:B--2---:R-:W-:-:S02]  /*3980*/  FFMA R39, R39, -R0, R10 ;  /* 0x8000000027277223 */ /* 0x004fc4000000000a */
[----:B------:R-:W2:Y:S04]  /*3990*/  LDG.E R10, desc[UR8][R8.64+0x14] ;  /* 0x00001408080a7981 */ /* 0x000ea8000c1e1900 */
[----:B------:R1:W-:Y:S04]  /*39a0*/  STG.E desc[UR4][R8.64+0x10], R39 ;  /* 0x0000102708007986 */ /* 0x0003e8000c101904 */
[----:B---3--:R-:W2:Y:S02]  /*39b0*/  LDG.E R41, desc[UR6][R6.64+0x14] ;  /* 0x0000140606297981 */ /* 0x008ea4000c1e1900 */
[----:B--2---:R-:W-:-:S02]  /*39c0*/  FFMA R41, R41, -R0, R10 ;  /* 0x8000000029297223 */ /* 0x004fc4000000000a */
[----:B------:R-:W2:Y:S04]  /*39d0*/  LDG.E R10, desc[UR8][R8.64+0x18] ;  /* 0x00001808080a7981 */ /* 0x000ea8000c1e1900 */
[----:B------:R3:W-:Y:S04]  /*39e0*/  STG.E desc[UR4][R8.64+0x14], R41 ;  /* 0x0000142908007986 */ /* 0x0007e8000c101904 */
[----:B0-----:R-:W2:Y:S01]  /*39f0*/  LDG.E R31, desc[UR6][R6.64+0x18] ;  /* 0x00001806061f7981 */ /* 0x001ea2000c1e1900 */
[----:B------:R-:W-:Y:S02]  /*3a00*/  VIADD R11, R11, 0x8 ;  /* 0x000000080b0b7836 */ /* 0x000fe40000000000 */
[----:B--2---:R-:W-:-:S02]  /*3a10*/  FFMA R31, R31, -R0, R10 ;  /* 0x800000001f1f7223 */ /* 0x004fc4000000000a */
[----:B------:R-:W2:Y:S04]  /*3a20*/  LDG.E R10, desc[UR8][R8.64+0x1c] ;  /* 0x00001c08080a7981 */ /* 0x000ea8000c1e1900 */
[----:B------:R3:W-:Y:S04]  /*3a30*/  STG.E desc[UR4][R8.64+0x18], R31 ;  /* 0x0000181f08007986 */ /* 0x0007e8000c101904 */
[----:B-1----:R-:W2:Y:S01]  /*3a40*/  LDG.E R39, desc[UR6][R6.64+0x1c] ;  /* 0x00001c0606277981 */ /* 0x002ea2000c1e1900 */
[----:B------:R-:W-:Y:S01]  /*3a50*/  ISETP.NE.AND P0, PT, R11, R12, PT ;  /* 0x0000000c0b00720c */ /* 0x000fe20003f05270 */
[----:B------:R-:W-:-:S02]  /*3a60*/  VIADD R3, R3, 0x8 ;  /* 0x0000000803037836 */ /* 0x000fc40000000000 */
[----:B--2---:R-:W-:-:S05]  /*3a70*/  FFMA R39, R39, -R0, R10 ;  /* 0x8000000027277223 */ /* 0x004fca000000000a */
[----:B------:R3:W-:Y:S05]  /*3a80*/  STG.E desc[UR4][R8.64+0x1c], R39 ;  /* 0x00001c2708007986 */ /* 0x0007ea000c101904 */
[----:B------:R-:W-:Y:S05]  /*3a90*/  @P0 BRA `(.L_x_38) ;  /* 0xfffffffc00480947 */ /* 0x000fea000383ffff */
.L_x_37:
[----:B------:R-:W-:Y:S05]  /*3aa0*/  BSYNC.RECONVERGENT B2 ;  /* 0x0000000000027941 */ /* 0x000fea0003800200 */
.L_x_36:
[----:B------:R-:W-:Y:S04]  /*3ab0*/  BSSY.RECONVERGENT B2, `(.L_x_39) ;  /* 0x0000061000027945 */ /* 0x000fe80003800200 */
[----:B------:R-:W-:Y:S05]  /*3ac0*/  @!P1 BRA `(.L_x_40) ;  /* 0x00000004007c9947 */ /* 0x000fea0003800000 */
[----:B------:R-:W-:Y:S01]  /*3ad0*/  LOP3.LUT R6, RZ, R14, RZ, 0x33, !PT ;  /* 0x0000000eff067212 */ /* 0x000fe200078e33ff */
[----:B------:R-:W-:Y:S04]  /*3ae0*/  BSSY.RECONVERGENT B3, `(.L_x_41) ;  /* 0x000002b000037945 */ /* 0x000fe80003800200 */
[----:B------:R-:W-:-:S05]  /*3af0*/  IMAD.IADD R6, R37, 0x1, R6 ;  /* 0x0000000125067824 */ /* 0x000fca00078e0206 */
[----:B------:R-:W-:-:S04]  /*3b00*/  LOP3.LUT R6, R6, 0xffff, RZ, 0xc0, !PT ;  /* 0x0000ffff06067812 */ /* 0x000fc800078ec0ff */
[C---:B------:R-:W-:Y:S02]  /*3b10*/  LOP3.LUT R7, R6.reuse, 0x7, RZ, 0xc0, !PT ;  /* 0x0000000706077812 */ /* 0x040fe400078ec0ff */
[----:B------:R-:W-:-:S03]  /*3b20*/  LOP3.LUT P1, RZ, R6, 0x3, RZ, 0xc0, !PT ;  /* 0x0000000306ff7812 */ /* 0x000fc6000782c0ff */
[----:B------:R-:W-:-:S05]  /*3b30*/  VIADD R7, R7, 0xffffffff ;  /* 0xffffffff07077836 */ /* 0x000fca0000000000 */
[----:B------:R-:W-:-:S13]  /*3b40*/  ISETP.GE.U32.AND P0, PT, R7, 0x3, PT ;  /* 0x000000030700780c */ /* 0x000fda0003f06070 */
[----:B------:R-:W-:Y:S05]  /*3b50*/  @!P0 BRA `(.L_x_42) ;  /* 0x00000000008c8947 */ /* 0x000fea0003800000 */
[C---:B------:R-:W-:Y:S01]  /*3b60*/  R2UR UR4, R22.reuse ;  /* 0x00000000160472ca */ /* 0x040fe200000e0000 */
[----:B0--3--:R-:W-:Y:S01]  /*3b70*/  IMAD.IADD R31, R13, 0x1, R3 ;  /* 0x000000010d1f7824 */ /* 0x009fe200078e0203 */
[----:B------:R-:W-:Y:S01]  /*3b80*/  R2UR UR5, R23 ;  /* 0x00000000170572ca */ /* 0x000fe200000e0000 */
[----:B------:R-:W-:Y:S01]  /*3b90*/  IMAD.IADD R7, R3, 0x1, R4 ;  /* 0x0000000103077824 */ /* 0x000fe200078e0204 */
[----:B------:R-:W-:Y:S01]  /*3ba0*/  R2UR UR6, R22 ;  /* 0x00000000160672ca */ /* 0x000fe200000e0000 */
[----:B------:R-:W-:Y:S01]  /*3bb0*/  IMAD.WIDE.U32 R30, R31, 0x4, R24 ;  /* 0x000000041f1e7825 */ /* 0x000fe200078e0018 */
[----:B------:R-:W-:-:S03]  /*3bc0*/  R2UR UR7, R23 ;  /* 0x00000000170772ca */ /* 0x000fc600000e0000 */
[----:B------:R-:W-:-:S06]  /*3bd0*/  IMAD.WIDE.U32 R6, R7, 0x4, R24 ;  /* 0x0000000407067825 */ /* 0x000fcc00078e0018 */
[----:B------:R-:W2:Y:S04]  /*3be0*/  LDG.E R31, desc[UR4][R30.64] ;  /* 0x000000041e1f7981 */ /* 0x000ea8000c1e1900 */
[----:B------:R-:W2:Y:S01]  /*3bf0*/  LDG.E R40, desc[UR6][R6.64] ;  /* 0x0000000606287981 */ /* 0x000ea2000c1e1900 */
[----:B------:R-:W-:Y:S02]  /*3c00*/  IADD3 R9, P0, PT, R13, R3, RZ ;  /* 0x000000030d097210 */ /* 0x000fe40007f1e0ff */
[----:B------:R-:W-:Y:S02]  /*3c10*/  IADD3 R11, P2, PT, R3, R4, RZ ;  /* 0x00000004030b7210 */ /* 0x000fe40007f5e0ff */
[----:B------:R-:W-:Y:S01]  /*3c20*/  R2UR UR8, R22 ;  /* 0x00000000160872ca */ /* 0x000fe200000e0000 */
[----:B------:R-:W-:Y:S01]  /*3c30*/  IMAD.X R41, RZ, RZ, RZ, P0 ;  /* 0x000000ffff297224 */ /* 0x000fe200000e06ff */
[----:B------:R-:W-:Y:S01]  /*3c40*/  R2UR UR9, R23 ;  /* 0x00000000170972ca */ /* 0x000fe200000e0000 */
[----:B------:R-:W-:Y:S01]  /*3c50*/  IMAD.X R39, RZ, RZ, RZ, P2 ;  /* 0x000000ffff277224 */ /* 0x000fe200010e06ff */
[----:B------:R-:W-:-:S02]  /*3c60*/  LEA R8, P0, R9, R24, 0x2 ;  /* 0x0000001809087211 */ /* 0x000fc400078010ff */
[----:B------:R-:W-:Y:S02]  /*3c70*/  LEA R10, P2, R11, R24, 0x2 ;  /* 0x000000180b0a7211 */ /* 0x000fe400078410ff */
[-C--:B------:R-:W-:Y:S02]  /*3c80*/  LEA.HI.X R9, R9, R25.reuse, R41, 0x2, P0 ;  /* 0x0000001909097211 */ /* 0x080fe400000f1429 */
[----:B------:R-:W-:Y:S01]  /*3c90*/  LEA.HI.X R11, R11, R25, R39, 0x2, P2 ;  /* 0x000000190b0b7211 */ /* 0x000fe200010f1427 */
[----:B--2---:R-:W-:-:S05]  /*3ca0*/  FFMA R31, R31, -R0, R40 ;  /* 0x800000001f1f7223 */ /* 0x004fca0000000028 */
[----:B------:R0:W-:Y:S04]  /*3cb0*/  STG.E desc[UR4][R6.64], R31 ;  /* 0x0000001f06007986 */ /* 0x0001e8000c101904 */
[----:B------:R-:W2:Y:S04]  /*3cc0*/  LDG.E R39, desc[UR6][R8.64+0x4] ;  /* 0x0000040608277981 */ /* 0x000ea8000c1e1900 */
[----:B------:R-:W2:Y:S04]  /*3cd0*/  LDG.E R30, desc[UR8][R10.64+0x4] ;  /* 0x000004080a1e7981 */ /* 0x000ea8000c1e1900 */
[----:B0-----:R-:W3:Y:S01]  /*3ce0*/  LDG.E R6, desc[UR8][R10.64+0xc] ;  /* 0x00000c080a067981 */ /* 0x001ee2000c1e1900 */
[----:B--2---:R-:W-:-:S03]  /*3cf0*/  FFMA R39, R39, -R0, R30 ;  /* 0x8000000027277223 */ /* 0x004fc6000000001e */
[----:B------:R-:W2:Y:S04]  /*3d00*/  LDG.E R30, desc[UR8][R10.64+0x8] ;  /* 0x000008080a1e7981 */ /* 0x000ea8000c1e1900 */
[----:B------:R1:W-:Y:S04]  /*3d10*/  STG.E desc[UR4][R10.64+0x4], R39 ;  /* 0x000004270a007986 */ /* 0x0003e8000c101904 */
[----:B------:R-:W2:Y:S02]  /*3d20*/  LDG.E R41, desc[UR6][R8.64+0x8] ;  /* 0x0000080608297981 */ /* 0x000ea4000c1e1900 */
[----:B--2---:R-:W-:-:S05]  /*3d30*/  FFMA R41, R41, -R0, R30 ;  /* 0x8000000029297223 */ /* 0x004fca000000001e */
[----:B------:R1:W-:Y:S04]  /*3d40*/  STG.E desc[UR4][R10.64+0x8], R41 ;  /* 0x000008290a007986 */ /* 0x0003e8000c101904 */
[----:B------:R-:W3:Y:S01]  /*3d50*/  LDG.E R7, desc[UR6][R8.64+0xc] ;  /* 0x00000c0608077981 */ /* 0x000ee2000c1e1900 */
[----:B------:R-:W-:Y:S02]  /*3d60*/  VIADD R3, R3, 0x4 ;  /* 0x0000000403037836 */ /* 0x000fe40000000000 */
[----:B---3--:R-:W-:-:S05]  /*3d70*/  FFMA R7, R7, -R0, R6 ;  /* 0x8000000007077223 */ /* 0x008fca0000000006 */
[----:B------:R1:W-:Y:S02]  /*3d80*/  STG.E desc[UR4][R10.64+0xc], R7 ;  /* 0x00000c070a007986 */ /* 0x0003e4000c101904 */
.L_x_42:
[----:B------:R-:W-:Y:S05]  /*3d90*/  BSYNC.RECONVERGENT B3 ;  /* 0x0000000000037941 */ /* 0x000fea0003800200 */
.L_x_41:
[----:B------:R-:W-:Y:S05]  /*3da0*/  @!P1 BRA `(.L_x_40) ;  /* 0x0000000000c49947 */ /* 0x000fea0003800000 */
[----:B------:R-:W-:Y:S01]  /*3db0*/  LOP3.LUT R6, RZ, R20, RZ, 0x33, !PT ;  /* 0x00000014ff067212 */ /* 0x000fe200078e33ff */
[----:B------:R-:W-:Y:S04]  /*3dc0*/  BSSY.RECONVERGENT B3, `(.L_x_43) ;  /* 0x0000022000037945 */ /* 0x000fe80003800200 */
[----:B------:R-:W-:-:S05]  /*3dd0*/  IMAD.IADD R6, R37, 0x1, R6 ;  /* 0x0000000125067824 */ /* 0x000fca00078e0206 */
[C---:B-1----:R-:W-:Y:S02]  /*3de0*/  LOP3.LUT R7, R6.reuse, 0x3, RZ, 0xc0, !PT ;  /* 0x0000000306077812 */ /* 0x042fe400078ec0ff */
[----:B------:R-:W-:Y:S02]  /*3df0*/  LOP3.LUT R6, R6, 0x1, RZ, 0xc0, !PT ;  /* 0x0000000106067812 */ /* 0x000fe400078ec0ff */
[----:B------:R-:W-:Y:S02]  /*3e00*/  ISETP.NE.AND P0, PT, R7, 0x1, PT ;  /* 0x000000010700780c */ /* 0x000fe40003f05270 */
[----:B------:R-:W-:-:S11]  /*3e10*/  ISETP.NE.U32.AND P1, PT, R6, 0x1, PT ;  /* 0x000000010600780c */ /* 0x000fd60003f25070 */
        /* <DEDUP_REMOVED lines=24> */
[----:B------:R-:W2:Y:S01]  /*3fa0*/  LDG.E R30, desc[UR8][R10.64+0x4] ;  /* 0x000004080a1e7981 */ /* 0x000ea2000c1e1900 */
[----:B------:R-:W-:Y:S02]  /*3fb0*/  VIADD R3, R3, 0x2 ;  /* 0x0000000203037836 */ /* 0x000fe40000000000 */
[----:B--2---:R-:W-:-:S05]  /*3fc0*/  FFMA R39, R9, -R0, R30 ;  /* 0x8000000009277223 */ /* 0x004fca000000001e */
[----:B------:R1:W-:Y:S02]  /*3fd0*/  STG.E desc[UR4][R10.64+0x4], R39 ;  /* 0x000004270a007986 */ /* 0x0003e4000c101904 */
.L_x_44:
[----:B------:R-:W-:Y:S05]  /*3fe0*/  BSYNC.RECONVERGENT B3 ;  /* 0x0000000000037941 */ /* 0x000fea0003800200 */
.L_x_43:
[----:B------:R-:W-:Y:S05]  /*3ff0*/  @P1 BRA `(.L_x_40) ;  /* 0x0000000000301947 */ /* 0x000fea0003800000 */
[----:B------:R-:W-:Y:S01]  /*4000*/  R2UR UR4, R22 ;  /* 0x00000000160472ca */ /* 0x000fe200000e0000 */
[--C-:B---3--:R-:W-:Y:S01]  /*4010*/  IMAD.IADD R9, R13, 0x1, R3.reuse ;  /* 0x000000010d097824 */ /* 0x108fe200078e0203 */
[----:B------:R-:W-:Y:S01]  /*4020*/  R2UR UR5, R23 ;  /* 0x00000000170572ca */ /* 0x000fe200000e0000 */
[----:B-1----:R-:W-:Y:S01]  /*4030*/  IMAD.IADD R7, R4, 0x1, R3 ;  /* 0x0000000104077824 */ /* 0x002fe200078e0203 */
[----:B------:R-:W-:Y:S01]  /*4040*/  R2UR UR6, R22 ;  /* 0x00000000160672ca */ /* 0x000fe200000e0000 */
[----:B------:R-:W-:Y:S01]  /*4050*/  IMAD.WIDE.U32 R8, R9, 0x4, R24 ;  /* 0x0000000409087825 */ /* 0x000fe200078e0018 */
[----:B------:R-:W-:-:S03]  /*4060*/  R2UR UR7, R23 ;  /* 0x00000000170772ca */ /* 0x000fc600000e0000 */
[----:B------:R-:W-:-:S06]  /*4070*/  IMAD.WIDE.U32 R6, R7, 0x4, R24 ;  /* 0x0000000407067825 */ /* 0x000fcc00078e0018 */
[----:B------:R-:W2:Y:S04]  /*4080*/  LDG.E R9, desc[UR4][R8.64] ;  /* 0x0000000408097981 */ /* 0x000ea8000c1e1900 */
[----:B------:R-:W2:Y:S02]  /*4090*/  LDG.E R4, desc[UR6][R6.64] ;  /* 0x0000000606047981 */ /* 0x000ea4000c1e1900 */
[----:B--2---:R-:W-:-:S05]  /*40a0*/  FFMA R3, R9, -R0, R4 ;  /* 0x8000000009037223 */ /* 0x004fca0000000004 */
[----:B------:R2:W-:Y:S02]  /*40b0*/  STG.E desc[UR4][R6.64], R3 ;  /* 0x0000000306007986 */ /* 0x0005e4000c101904 */
.L_x_40:
[----:B------:R-:W-:Y:S05]  /*40c0*/  BSYNC.RECONVERGENT B2 ;  /* 0x0000000000027941 */ /* 0x000fea0003800200 */
.L_x_39:
[----:B------:R-:W-:Y:S05]  /*40d0*/  @P3 BRA `(.L_x_45) ;  /* 0xfffffff4002c3947 */ /* 0x000fea000383ffff */
.L_x_33:
[----:B------:R-:W-:Y:S05]  /*40e0*/  BSYNC.RECONVERGENT B1 ;  /* 0x0000000000017941 */ /* 0x000fea0003800200 */
.L_x_32:
[----:B------:R-:W2:Y:S01]  /*40f0*/  LDCU UR4, c[0x0][0x394] ;  /* 0x00007280ff0477ac */ /* 0x000ea20008000800 */
[----:B------:R-:W-:Y:S02]  /*4100*/  VIADD R14, R14, 0x1 ;  /* 0x000000010e0e7836 */ /* 0x000fe40000000000 */
[----:B------:R-:W-:Y:S02]  /*4110*/  VIADD R20, R20, 0x1 ;  /* 0x0000000114147836 */ /* 0x000fe40000000000 */
[----:B------:R-:W-:Y:S02]  /*4120*/  VIADD R21, R21, 0x1 ;  /* 0x0000000115157836 */ /* 0x000fe40000000000 */
[----:B--2---:R-:W-:-:S05]  /*4130*/  IMAD.U32 R3, RZ, RZ, UR4 ;  /* 0x00000004ff037e24 */ /* 0x004fca000f8e00ff */
[----:B------:R-:W-:-:S13]  /*4140*/  ISETP.NE.AND P0, PT, R29, R3, PT ;  /* 0x000000031d00720c */ /* 0x000fda0003f05270 */
[----:B------:R-:W-:Y:S05]  /*4150*/  @P0 BRA `(.L_x_46) ;  /* 0xffffffc800680947 */ /* 0x000fea000383ffff */
[----:B------:R-:W-:Y:S05]  /*4160*/  BSYNC.RECONVERGENT B0 ;  /* 0x0000000000007941 */ /* 0x000fea0003800200 */
.L_x_9:
[----:B------:R-:W4:Y:S01]  /*4170*/  LDC.64 R26, c[0x0][0x388] ;  /* 0x0000e200ff1a7b82 */ /* 0x000f220000000a00 */
[----:B0-----:R-:W-:Y:S01]  /*4180*/  MOV R0, 0x0 ;  /* 0x0000000000007802 */ /* 0x001fe20000000f00 */
[----:B---3--:R-:W-:Y:S01]  /*4190*/  IMAD.U32 R9, RZ, RZ, UR37 ;  /* 0x00000025ff097e24 */ /* 0x008fe2000f8e00ff */
[----:B------:R-:W-:Y:S01]  /*41a0*/  ISETP.GE.AND P0, PT, R3, 0x1, PT ;  /* 0x000000010300780c */ /* 0x000fe20003f06270 */
[----:B--2---:R-:W-:Y:S02]  /*41b0*/  IMAD.U32 R5, RZ, RZ, UR37 ;  /* 0x00000025ff057e24 */ /* 0x004fe4000f8e00ff */
[----:B------:R-:W-:Y:S01]  /*41c0*/  IMAD.U32 R4, RZ, RZ, UR36 ;  /* 0x00000024ff047e24 */ /* 0x000fe2000f8e00ff */
[----:B------:R-:W-:Y:S01]  /*41d0*/  P2R R29, PR, RZ, 0x1 ;  /* 0x00000001ff1d7803 */ /* 0x000fe20000000000 */
[----:B-1----:R0:W1:Y:S01]  /*41e0*/  LDC.64 R6, c[0x4][R0] ;  /* 0x0100000000067b82 */ /* 0x0020620000000a00 */
[----:B------:R-:W-:Y:S02]  /*41f0*/  IMAD.U32 R8, RZ, RZ, UR36 ;  /* 0x00000024ff087e24 */ /* 0x000fe4000f8e00ff */
[----:B------:R-:W-:-:S02]  /*4200*/  IMAD.MOV.U32 R5, RZ, RZ, R9 ;  /* 0x000000ffff057224 */ /* 0x000fc400078e0009 */
[----:B0---4-:R-:W-:-:S07]  /*4210*/  IMAD.WIDE R26, R28, 0x4, R26 ;  /* 0x000000041c1a7825 */ /* 0x011fce00078e021a */
[----:B------:R-:W-:-:S07]  /*4220*/  LEPC R20, `(.L_x_47) ;  /* 0x000000001014794e */ /* 0x000fce0000000000 */
[----:B-1----:R-:W-:Y:S05]  /*4230*/  CALL.ABS.NOINC R6 ;  /* 0x0000000006007343 */ /* 0x002fea0003c00000 */
.L_x_47:
[----:B------:R-:W0:Y:S01]  /*4240*/  LDCU UR4, c[0x0][0x394] ;  /* 0x00007280ff0477ac */ /* 0x000e220008000800 */
[----:B------:R-:W-:Y:S01]  /*4250*/  ISETP.NE.AND P6, PT, R29, RZ, PT ;  /* 0x000000ff1d00720c */ /* 0x000fe20003fc5270 */
[----:B------:R-:W-:Y:S01]  /*4260*/  BSSY.RECONVERGENT B0, `(.L_x_48) ;  /* 0x000019c000007945 */ /* 0x000fe20003800200 */
[----:B0-----:R-:W-:-:S05]  /*4270*/  IMAD.U32 R3, RZ, RZ, UR4 ;  /* 0x00000004ff037e24 */ /* 0x001fca000f8e00ff */
[----:B------:R-:W-:-:S06]  /*4280*/  SHF.R.S32.HI R0, RZ, 0x1f, R3 ;  /* 0x0000001fff007819 */ /* 0x000fcc0000011403 */
[----:B------:R-:W-:Y:S05]  /*4290*/  @!P6 BRA `(.L_x_49) ;  /* 0x000000180060e947 */ /* 0x000fea0003800000 */
[C---:B------:R-:W-:Y:S01]  /*42a0*/  VIADD R6, R3.reuse, 0xffffffff ;  /* 0xffffffff03067836 */ /* 0x040fe20000000000 */
[----:B------:R-:W-:Y:S01]  /*42b0*/  LOP3.LUT R8, R3, 0xf, RZ, 0xc0, !PT ;  /* 0x0000000f03087812 */ /* 0x000fe200078ec0ff */
[----:B------:R-:W-:-:S03]  /*42c0*/  IMAD.MOV.U32 R9, RZ, RZ, RZ ;  /* 0x000000ffff097224 */ /* 0x000fc600078e00ff */
[----:B------:R-:W-:Y:S02]  /*42d0*/  ISETP.GE.U32.AND P0, PT, R6, 0xf, PT ;  /* 0x0000000f0600780c */ /* 0x000fe40003f06070 */
[----:B------:R-:W-:-:S11]  /*42e0*/  ISETP.NE.AND P1, PT, R8, RZ, PT ;  /* 0x000000ff0800720c */ /* 0x000fd60003f25270 */
[----:B------:R-:W-:Y:S05]  /*42f0*/  @!P0 BRA `(.L_x_50) ;  /* 0x0000000400348947 */ /* 0x000fea0003800000 */
[----:B------:R-:W-:Y:S01]  /*4300*/  BSSY.RECONVERGENT B1, `(.L_x_50) ;  /* 0x000004c000017945 */ /* 0x000fe20003800200 */
[----:B------:R-:W-:Y:S01]  /*4310*/  LOP3.LUT R9, R3, 0x7ffffff0, RZ, 0xc0, !PT ;  /* 0x7ffffff003097812 */ /* 0x000fe200078ec0ff */
[----:B------:R-:W-:-:S07]  /*4320*/  IMAD.MOV.U32 R13, RZ, RZ, RZ ;  /* 0x000000ffff0d7224 */ /* 0x000fce00078e00ff */
.L_x_51:
[----:B------:R-:W-:Y:S01]  /*4330*/  R2UR UR4, R22 ;  /* 0x00000000160472ca */ /* 0x000fe200000e0000 */
[----:B------:R-:W-:Y:S01]  /*4340*/  IMAD.WIDE.U32 R6, R13, 0x4, R18 ;  /* 0x000000040d067825 */ /* 0x000fe200078e0012 */
[----:B------:R-:W-:-:S13]  /*4350*/  R2UR UR5, R23 ;  /* 0x00000000170572ca */ /* 0x000fda00000e0000 */
[----:B0-----:R-:W2:Y:S01]  /*4360*/  LD.E R15, desc[UR4][R6.64] ;  /* 0x00000004060f7980 */ /* 0x001ea2000c101900 */
[----:B------:R-:W-:Y:S02]  /*4370*/  R2UR UR6, R22 ;  /* 0x00000000160672ca */ /* 0x000fe400000e0000 */
[----:B------:R-:W-:Y:S01]  /*4380*/  R2UR UR7, R23 ;  /* 0x00000000170772ca */ /* 0x000fe200000e0000 */
[----:B--2---:R-:W-:-:S05]  /*4390*/  IMAD.WIDE R14, R15, 0x4, R26 ;  /* 0x000000040f0e7825 */ /* 0x004fca00078e021a */
[----:B------:R-:W2:Y:S01]  /*43a0*/  LDG.E R29, desc[UR4][R14.64] ;  /* 0x000000040e1d7981 */ /* 0x000ea2000c1e1900 */
[----:B------:R-:W-:-:S05]  /*43b0*/  IMAD.WIDE.U32 R10, R13, 0x4, R4 ;  /* 0x000000040d0a7825 */ /* 0x000fca00078e0004 */
[----:B--2---:R0:W-:Y:S04]  /*43c0*/  ST.E desc[UR4][R10.64], R29 ;  /* 0x0000001d0a007985 */ /* 0x0041e8000c101904 */
[----:B------:R-:W2:Y:S02]  /*43d0*/  LD.E R21, desc[UR6][R6.64+0x4] ;  /* 0x0000040606157980 */ /* 0x000ea4000c101900 */
[----:B--2---:R-:W-:-:S05]  /*43e0*/  IMAD.WIDE R20, R21, 0x4, R26 ;  /* 0x0000000415147825 */ /* 0x004fca00078e021a */
[----:B------:R-:W2:Y:S04]  /*43f0*/  LDG.E R31, desc[UR4][R20.64] ;  /* 0x00000004141f7981 */ /* 0x000ea8000c1e1900 */
[----:B--2---:R1:W-:Y:S04]  /*4400*/  ST.E desc[UR4][R10.64+0x4], R31 ;  /* 0x0000041f0a007985 */ /* 0x0043e8000c101904 */
[----:B------:R-:W2:Y:S02]  /*4410*/  LD.E R15, desc[UR6][R6.64+0x8] ;  /* 0x00000806060f7980 */ /* 0x000ea4000c101900 */
[----:B--2---:R-:W-:-:S05]  /*4420*/  IMAD.WIDE R14, R15, 0x4, R26 ;  /* 0x000000040f0e7825 */ /* 0x004fca00078e021a */
[----:B0-----:R-:W2:Y:S04]  /*4430*/  LDG.E R29, desc[UR4][R14.64] ;  /* 0x000000040e1d7981 */ /* 0x001ea8000c1e1900 */
[----:B--2---:R0:W-:Y:S04]  /*4440*/  ST.E desc[UR4][R10.64+0x8], R29 ;  /* 0x0000081d0a007985 */ /* 0x0041e8000c101904 */
[----:B------:R-:W2:Y:S02]  /*4450*/  LD.E R21, desc[UR6][R6.64+0xc] ;  /* 0x00000c0606157980 */ /* 0x000ea4000c101900 */
[----:B--2---:R-:W-:-:S05]  /*4460*/  IMAD.WIDE R20, R21, 0x4, R26 ;  /* 0x0000000415147825 */ /* 0x004fca00078e021a */
[----:B-1----:R-:W2:Y:S04]  /*4470*/  LDG.E R31, desc[UR4][R20.64] ;  /* 0x00000004141f7981 */ /* 0x002ea8000c1e1900 */
        /* <DEDUP_REMOVED lines=42> */
[----:B--2---:R-:W-:-:S06]  /*4720*/  IMAD.WIDE R14, R15, 0x4, R26 ;  /* 0x000000040f0e7825 */ /* 0x004fcc00078e021a */
[----:B------:R-:W2:Y:S04]  /*4730*/  LDG.E R15, desc[UR4][R14.64] ;  /* 0x000000040e0f7981 */ /* 0x000ea8000c1e1900 */
[----:B--2---:R0:W-:Y:S04]  /*4740*/  ST.E desc[UR4][R10.64+0x38], R15 ;  /* 0x0000380f0a007985 */ /* 0x0041e8000c101904 */
[----:B------:R-:W2:Y:S01]  /*4750*/  LD.E R21, desc[UR6][R6.64+0x3c] ;  /* 0x00003c0606157980 */ /* 0x000ea2000c101900 */
[----:B------:R-:W-:-:S05]  /*4760*/  VIADD R13, R13, 0x10 ;  /* 0x000000100d0d7836 */ /* 0x000fca0000000000 */
[----:B------:R-:W-:Y:S01]  /*4770*/  ISETP.NE.AND P0, PT, R13, R9, PT ;  /* 0x000000090d00720c */ /* 0x000fe20003f05270 */
[----:B--2---:R-:W-:-:S06]  /*4780*/  IMAD.WIDE R20, R21, 0x4, R26 ;  /* 0x0000000415147825 */ /* 0x004fcc00078e021a */
[----:B------:R-:W2:Y:S04]  /*4790*/  LDG.E R21, desc[UR4][R20.64] ;  /* 0x0000000414157981 */ /* 0x000ea8000c1e1900 */
[----:B--2---:R0:W-:Y:S02]  /*47a0*/  ST.E desc[UR4][R10.64+0x3c], R21 ;  /* 0x00003c150a007985 */ /* 0x0041e4000c101904 */
[----:B------:R-:W-:Y:S05]  /*47b0*/  @P0 BRA `(.L_x_51) ;  /* 0xfffffff800dc0947 */ /* 0x000fea000383ffff */
[----:B------:R-:W-:Y:S05]  /*47c0*/  BSYNC.RECONVERGENT B1 ;  /* 0x0000000000017941 */ /* 0x000fea0003800200 */
.L_x_50:
[----:B------:R-:W-:Y:S05]  /*47d0*/  @!P1 BRA `(.L_x_52) ;  /* 0x00000004005c9947 */ /* 0x000fea0003800000 */
[----:B------:R-:W-:Y:S02]  /*47e0*/  ISETP.GE.U32.AND P0, PT, R8, 0x8, PT ;  /* 0x000000080800780c */ /* 0x000fe40003f06070 */
[----:B------:R-:W-:-:S04]  /*47f0*/  LOP3.LUT R20, R3, 0x7, RZ, 0xc0, !PT ;  /* 0x0000000703147812 */ /* 0x000fc800078ec0ff */
[----:B------:R-:W-:-:S07]  /*4800*/  ISETP.NE.AND P1, PT, R20, RZ, PT ;  /* 0x000000ff1400720c */ /* 0x000fce0003f25270 */
[----:B------:R-:W-:Y:S06]  /*4810*/  @!P0 BRA `(.L_x_53) ;  /* 0x00000000009c8947 */ /* 0x000fec0003800000 */
[----:B------:R-:W-:Y:S01]  /*4820*/  R2UR UR4, R22 ;  /* 0x00000000160472ca */ /* 0x000fe200000e0000 */
[----:B------:R-:W-:Y:S01]  /*4830*/  IMAD.WIDE.U32 R6, R9, 0x4, R18 ;  /* 0x0000000409067825 */ /* 0x000fe200078e0012 */
[----:B------:R-:W-:-:S13]  /*4840*/  R2UR UR5, R23 ;  /* 0x00000000170572ca */ /* 0x000fda00000e0000 */
[----:B------:R-:W2:Y:S01]  /*4850*/  LD.E R13, desc[UR4][R6.64] ;  /* 0x00000004060d7980 */ /* 0x000ea2000c101900 */
[----:B------:R-:W-:Y:S02]  /*4860*/  R2UR UR6, R22 ;  /* 0x00000000160672ca */ /* 0x000fe400000e0000 */
[----:B------:R-:W-:Y:S01]  /*4870*/  R2UR UR7, R23 ;  /* 0x00000000170772ca */ /* 0x000fe200000e0000 */
[----:B--2---:R-:W-:-:S05]  /*4880*/  IMAD.WIDE R12, R13, 0x4, R26 ;  /* 0x000000040d0c7825 */ /* 0x004fca00078e021a */
[----:B0-----:R-:W2:Y:S01]  /*4890*/  LDG.E R21, desc[UR4][R12.64] ;  /* 0x000000040c157981 */ /* 0x001ea2000c1e1900 */
        /* <DEDUP_REMOVED lines=18> */
[----:B------:R-:W3:Y:S02]  /*49c0*/  LD.E R15, desc[UR6][R6.64+0x14] ;  /* 0x00001406060f7980 */ /* 0x000ee4000c101900 */
[----:B---3--:R-:W-:-:S05]  /*49d0*/  IMAD.WIDE R14, R15, 0x4, R26 ;  /* 0x000000040f0e7825 */ /* 0x008fca00078e021a */
[----:B-1----:R-:W3:Y:S04]  /*49e0*/  LDG.E R29, desc[UR4][R14.64] ;  /* 0x000000040e1d7981 */ /* 0x002ee8000c1e1900 */
[----:B---3--:R2:W-:Y:S04]  /*49f0*/  ST.E desc[UR4][R10.64+0x14], R29 ;  /* 0x0000141d0a007985 */ /* 0x0085e8000c101904 */
[----:B------:R-:W3:Y:S02]  /*4a00*/  LD.E R13, desc[UR6][R6.64+0x18] ;  /* 0x00001806060d7980 */ /* 0x000ee4000c101900 */
[----:B---3--:R-:W-:-:S06]  /*4a10*/  IMAD.WIDE R12, R13, 0x4, R26 ;  /* 0x000000040d0c7825 */ /* 0x008fcc00078e021a */
[----:B------:R-:W3:Y:S04]  /*4a20*/  LDG.E R13, desc[UR4][R12.64] ;  /* 0x000000040c0d7981 */ /* 0x000ee8000c1e1900 */
[----:B---3--:R2:W-:Y:S04]  /*4a30*/  ST.E desc[UR4][R10.64+0x18], R13 ;  /* 0x0000180d0a007985 */ /* 0x0085e8000c101904 */
[----:B------:R-:W3:Y:S02]  /*4a40*/  LD.E R15, desc[UR6][R6.64+0x1c] ;  /* 0x00001c06060f7980 */ /* 0x000ee4000c101900 */
[----:B---3--:R-:W-:-:S06]  /*4a50*/  IMAD.WIDE R14, R15, 0x4, R26 ;  /* 0x000000040f0e7825 */ /* 0x008fcc00078e021a */
[----:B------:R-:W3:Y:S01]  /*4a60*/  LDG.E R15, desc[UR4][R14.64] ;  /* 0x000000040e0f7981 */ /* 0x000ee2000c1e1900 */
[----:B------:R-:W-:-:S03]  /*4a70*/  VIADD R9, R9, 0x8 ;  /* 0x0000000809097836 */ /* 0x000fc60000000000 */
[----:B---3--:R2:W-:Y:S04]  /*4a80*/  ST.E desc[UR4][R10.64+0x1c], R15 ;  /* 0x00001c0f0a007985 */ /* 0x0085e8000c101904 */
.L_x_53:
[----:B------:R-:W-:Y:S04]  /*4a90*/  BSSY.RECONVERGENT B1, `(.L_x_52) ;  /* 0x000002b000017945 */ /* 0x000fe80003800200 */
[----:B------:R-:W-:Y:S05]  /*4aa0*/  @!P1 BRA `(.L_x_54) ;  /* 0x0000000000a49947 */ /* 0x000fea0003800000 */
[----:B------:R-:W-:Y:S02]  /*4ab0*/  ISETP.GE.U32.AND P0, PT, R20, 0x4, PT ;  /* 0x000000041400780c */ /* 0x000fe40003f06070 */
[----:B------:R-:W-:-:S04]  /*4ac0*/  LOP3.LUT R8, R3, 0x3, RZ, 0xc0, !PT ;  /* 0x0000000303087812 */ /* 0x000fc800078ec0ff */
[----:B------:R-:W-:-:S07]  /*4ad0*/  ISETP.NE.AND P1, PT, R8, RZ, PT ;  /* 0x000000ff0800720c */ /* 0x000fce0003f25270 */
[----:B------:R-:W-:Y:S06]  /*4ae0*/  @!P0 BRA `(.L_x_55) ;  /* 0x00000000005c8947 */ /* 0x000fec0003800000 */
[----:B------:R-:W-:Y:S01]  /*4af0*/  R2UR UR4, R22 ;  /* 0x00000000160472ca */ /* 0x000fe200000e0000 */
[----:B--2---:R-:W-:Y:S01]  /*4b00*/  IMAD.WIDE.U32 R12, R9, 0x4, R18 ;  /* 0x00000004090c7825 */ /* 0x004fe200078e0012 */
[----:B------:R-:W-:-:S13]  /*4b10*/  R2UR UR5, R23 ;  /* 0x00000000170572ca */ /* 0x000fda00000e0000 */
[----:B------:R-:W2:Y:S01]  /*4b20*/  LD.E R7, desc[UR4][R12.64] ;  /* 0x000000040c077980 */ /* 0x000ea2000c101900 */
[----:B------:R-:W-:Y:S02]  /*4b30*/  R2UR UR6, R22 ;  /* 0x00000000160672ca */ /* 0x000fe400000e0000 */
[----:B------:R-:W-:Y:S01]  /*4b40*/  R2UR UR7, R23 ;  /* 0x00000000170772ca */ /* 0x000fe200000e0000 */
[----:B--2---:R-:W-:-:S05]  /*4b50*/  IMAD.WIDE R6, R7, 0x4, R26 ;  /* 0x0000000407067825 */ /* 0x004fca00078e021a */
[----:B------:R-:W2:Y:S01]  /*4b60*/  LDG.E R3, desc[UR4][R6.64] ;  /* 0x0000000406037981 */ /* 0x000ea2000c1e1900 */
[----:B0-----:R-:W-:-:S05]  /*4b70*/  IMAD.WIDE.U32 R14, R9, 0x4, R4 ;  /* 0x00000004090e7825 */ /* 0x001fca00078e0004 */
[----:B--2---:R1:W-:Y:S04]  /*4b80*/  ST.E desc[UR4][R14.64], R3 ;  /* 0x000000030e007985 */ /* 0x0043e8000c101904 */
[----:B------:R-:W2:Y:S02]  /*4b90*/  LD.E R11, desc[UR6][R12.64+0x4] ;  /* 0x000004060c0b7980 */ /* 0x000ea4000c101900 */
[----:B--2---:R-:W-:-:S05]  /*4ba0*/  IMAD.WIDE R10, R11, 0x4, R26 ;  /* 0x000000040b0a7825 */ /* 0x004fca00078e021a */
[----:B------:R-:W2:Y:S04]  /*4bb0*/  LDG.E R21, desc[UR4][R10.64] ;  /* 0x000000040a157981 */ /* 0x000ea8000c1e1900 */
[----:B--2---:R1:W-:Y:S04]  /*4bc0*/  ST.E desc[UR4][R14.64+0x4], R21 ;  /* 0x000004150e007985 */ /* 0x0043e8000c101904 */
[----:B------:R-:W2:Y:S02]  /*4bd0*/  LD.E R7, desc[UR6][R12.64+0x8] ;  /* 0x000008060c077980 */ /* 0x000ea4000c101900 */
[----:B--2---:R-:W-:-:S06]  /*4be0*/  IMAD.WIDE R6, R7, 0x4, R26 ;  /* 0x0000000407067825 */ /* 0x004fcc00078e021a */
[----:B------:R-:W2:Y:S04]  /*4bf0*/  LDG.E R7, desc[UR4][R6.64] ;  /* 0x0000000406077981 */ /* 0x000ea8000c1e1900 */
[----:B--2---:R1:W-:Y:S04]  /*4c00*/  ST.E desc[UR4][R14.64+0x8], R7 ;  /* 0x000008070e007985 */ /* 0x0043e8000c101904 */
[----:B------:R-:W2:Y:S02]  /*4c10*/  LD.E R11, desc[UR6][R12.64+0xc] ;  /* 0x00000c060c0b7980 */ /* 0x000ea4000c101900 */
[----:B--2---:R-:W-:-:S06]  /*4c20*/  IMAD.WIDE R10, R11, 0x4, R26 ;  /* 0x000000040b0a7825 */ /* 0x004fcc00078e021a */
[----:B------:R-:W2:Y:S01]  /*4c30*/  LDG.E R11, desc[UR4][R10.64] ;  /* 0x000000040a0b7981 */ /* 0x000ea2000c1e1900 */
[----:B------:R-:W-:-:S03]  /*4c40*/  VIADD R9, R9, 0x4 ;  /* 0x0000000409097836 */ /* 0x000fc60000000000 */
[----:B--2---:R1:W-:Y:S04]  /*4c50*/  ST.E desc[UR4][R14.64+0xc], R11 ;  /* 0x00000c0b0e007985 */ /* 0x0043e8000c101904 */
.L_x_55:
[----:B------:R-:W-:Y:S05]  /*4c60*/  @!P1 BRA `(.L_x_54) ;  /* 0x0000000000349947 */ /* 0x000fea0003800000 */
[----:B-1----:R-:W-:-:S07]  /*4c70*/  IMAD.MOV.U32 R3, RZ, RZ, RZ ;  /* 0x000000ffff037224 */ /* 0x002fce00078e00ff */
.L_x_56:
[----:B------:R-:W-:Y:S01]  /*4c80*/  R2UR UR4, R22 ;  /* 0x00000000160472ca */ /* 0x000fe200000e0000 */
[----:B------:R-:W-:Y:S01]  /*4c90*/  IMAD.WIDE.U32 R6, R9, 0x4, R18 ;  /* 0x0000000409067825 */ /* 0x000fe200078e0012 */
[----:B------:R-:W-:-:S13]  /*4ca0*/  R2UR UR5, R23 ;  /* 0x00000000170572ca */ /* 0x000fda00000e0000 */
[----:B------:R-:W0:Y:S01]  /*4cb0*/  LD.E R7, desc[UR4][R6.64] ;  /* 0x0000000406077980 */ /* 0x000e22000c101900 */
[----:B------:R-:W-:-:S05]  /*4cc0*/  VIADD R3, R3, 0x1 ;  /* 0x0000000103037836 */ /* 0x000fca0000000000 */
[----:B------:R-:W-:Y:S01]  /*4cd0*/  ISETP.NE.AND P0, PT, R3, R8, PT ;  /* 0x000000080300720c */ /* 0x000fe20003f05270 */
[----:B0-23--:R-:W-:-:S06]  /*4ce0*/  IMAD.WIDE R10, R7, 0x4, R26 ;  /* 0x00000004070a7825 */ /* 0x00dfcc00078e021a */
[----:B------:R-:W2:Y:S01]  /*4cf0*/  LDG.E R11, desc[UR4][R10.64] ;  /* 0x000000040a0b7981 */ /* 0x000ea2000c1e1900 */
[----:B------:R-:W-:-:S04]  /*4d00*/  IMAD.WIDE.U32 R12, R9, 0x4, R4 ;  /* 0x00000004090c7825 */ /* 0x000fc800078e0004 */
[----:B------:R-:W-:Y:S01]  /*4d10*/  VIADD R9, R9, 0x1 ;  /* 0x0000000109097836 */ /* 0x000fe20000000000 */
[----:B--2---:R3:W-:Y:S01]  /*4d20*/  ST.E desc[UR4][R12.64], R11 ;  /* 0x0000000b0c007985 */ /* 0x0047e2000c101904 */
[----:B------:R-:W-:Y:S05]  /*4d30*/  @P0 BRA `(.L_x_56) ;  /* 0xfffffffc00d00947 */ /* 0x000fea000383ffff */
.L_x_54:
[----:B------:R-:W-:Y:S05]  /*4d40*/  BSYNC.RECONVERGENT B1 ;  /* 0x0000000000017941 */ /* 0x000fea0003800200 */
.L_x_52:
[----:B--23--:R-:W-:-:S07]  /*4d50*/  CS2R R12, SRZ ;  /* 0x00000000000c7805 */ /* 0x00cfce000001ff00 */
.L_x_66:
[----:B------:R-:W-:Y:S01]  /*4d60*/  R2UR UR4, R22 ;  /* 0x00000000160472ca */ /* 0x000fe200000e0000 */
[----:B-12---:R-:W-:Y:S01]  /*4d70*/  IMAD.WIDE.U32 R6, R13, 0x4, R4 ;  /* 0x000000040d067825 */ /* 0x006fe200078e0004 */
[----:B------:R-:W-:-:S13]  /*4d80*/  R2UR UR5, R23 ;  /* 0x00000000170572ca */ /* 0x000fda00000e0000 */
[----:B0-----:R-:W2:Y:S01]  /*4d90*/  LD.E R29, desc[UR4][R6.64] ;  /* 0x00000004061d7980 */ /* 0x001ea2000c101900 */
[----:B------:R-:W0:Y:S01]  /*4da0*/  LDCU UR4, c[0x0][0x394] ;  /* 0x00007280ff0477ac */ /* 0x000e220008000800 */
[----:B------:R-:W-:Y:S01]  /*4db0*/  ISETP.NE.AND P2, PT, R12, RZ, PT ;  /* 0x000000ff0c00720c */ /* 0x000fe20003f45270 */
[----:B------:R-:W-:Y:S01]  /*4dc0*/  VIADD R8, R13, 0x1 ;  /* 0x000000010d087836 */ /* 0x000fe20000000000 */
[----:B------:R-:W-:Y:S01]  /*4dd0*/  BSSY.RECONVERGENT B1, `(.L_x_57) ;  /* 0x00000e0000017945 */ /* 0x000fe20003800200 */
[----:B------:R-:W-:Y:S02]  /*4de0*/  IMAD.MOV.U32 R14, RZ, RZ, R13 ;  /* 0x000000ffff0e7224 */ /* 0x000fe400078e000d */
[----:B------:R-:W-:Y:S02]  /*4df0*/  IMAD.MOV.U32 R13, RZ, RZ, R8 ;  /* 0x000000ffff0d7224 */ /* 0x000fe400078e0008 */
[----:B0-----:R-:W-:-:S05]  /*4e00*/  IMAD.U32 R3, RZ, RZ, UR4 ;  /* 0x00000004ff037e24 */ /* 0x001fca000f8e00ff */
[----:B------:R-:W-:Y:S02]  /*4e10*/  ISETP.NE.AND P0, PT, R8, R3, PT ;  /* 0x000000030800720c */ /* 0x000fe40003f05270 */
[----:B--2---:R-:W-:-:S04]  /*4e20*/  @!P2 FSETP.NEU.AND P1, PT, R29, RZ, PT ;  /* 0x000000ff1d00a20b */ /* 0x004fc80003f2d000 */
[----:B------:R-:W-:Y:S01]  /*4e30*/  @!P2 SEL R12, R13, RZ, P1 ;  /* 0x000000ff0d0ca207 */ /* 0x000fe20000800000 */
[----:B------:R-:W-:Y:S08]  /*4e40*/  @!P2 BRA `(.L_x_58) ;  /* 0x0000000c0060a947 */ /* 0x000ff00003800000 */
[----:B------:R-:W-:-:S13]  /*4e50*/  ISETP.GE.AND P1, PT, R14, R12, PT ;  /* 0x0000000c0e00720c */ /* 0x000fda0003f26270 */
[----:B------:R-:W-:Y:S05]  /*4e60*/  @!P1 BRA `(.L_x_58) ;  /* 0x0000000c00589947 */ /* 0x000fea0003800000 */
[--C-:B------:R-:W-:Y:S01]  /*4e70*/  IMAD.IADD R8, R14, 0x1, -R12.reuse ;  /* 0x000000010e087824 */ /* 0x100fe200078e0a0c */
[----:B------:R-:W-:Y:S01]  /*4e80*/  BSSY.RECONVERGENT B2, `(.L_x_59) ;  /* 0x0000056000027945 */ /* 0x000fe20003800200 */
[----:B------:R-:W-:Y:S02]  /*4e90*/  IMAD.IADD R20, R13, 0x1, -R12 ;  /* 0x000000010d147824 */ /* 0x000fe400078e0a0c */
[----:B------:R-:W-:Y:S01]  /*4ea0*/  VIADD R15, R12, 0xffffffff ;  /* 0xffffffff0c0f7836 */ /* 0x000fe20000000000 */
[----:B------:R-:W-:Y:S02]  /*4eb0*/  ISETP.GE.U32.AND P1, PT, R8, 0xf, PT ;  /* 0x0000000f0800780c */ /* 0x000fe40003f26070 */
[----:B------:R-:W-:-:S04]  /*4ec0*/  LOP3.LUT R41, R20, 0xf, RZ, 0xc0, !PT ;  /* 0x0000000f14297812 */ /* 0x000fc800078ec0ff */
[----:B------:R-:W-:-:S07]  /*4ed0*/  ISETP.NE.AND P2, PT, R41, RZ, PT ;  /* 0x000000ff2900720c */ /* 0x000fce0003f45270 */
[----:B------:R-:W-:Y:S06]  /*4ee0*/  @!P1 BRA `(.L_x_60) ;  /* 0x00000004003c9947 */ /* 0x000fec0003800000 */
[----:B------:R-:W-:Y:S01]  /*4ef0*/  LOP3.LUT R30, R20, 0xfffffff0, RZ, 0xc0, !PT ;  /* 0xfffffff0141e7812 */ /* 0x000fe200078ec0ff */
[----:B------:R-:W-:-:S07]  /*4f00*/  IMAD.MOV.U32 R21, RZ, RZ, RZ ;  /* 0x000000ffff157224 */ /* 0x000fce00078e00ff */
.L_x_61:
[----:B------:R-:W-:Y:S01]  /*4f10*/  R2UR UR6, R22 ;  /* 0x00000000160672ca */ /* 0x000fe200000e0000 */
[----:B------:R-:W-:Y:S01]  /*4f20*/  IMAD R11, R14, R3, R15 ;  /* 0x000000030e0b7224 */ /* 0x000fe200078e020f */
[----:B------:R-:W-:Y:S01]  /*4f30*/  R2UR UR7, R23 ;  /* 0x00000000170772ca */ /* 0x000fe200000e0000 */
[----:B------:R-:W-:Y:S01]  /*4f40*/  IMAD.WIDE R8, R15, 0x4, R4 ;  /* 0x000000040f087825 */ /* 0x000fe200078e0204 */
[C---:B------:R-:W-:Y:S02]  /*4f50*/  R2UR UR4, R22.reuse ;  /* 0x00000000160472ca */ /* 0x040fe400000e0000 */
[----:B------:R-:W-:Y:S01]  /*4f60*/  R2UR UR5, R23 ;  /* 0x00000000170572ca */ /* 0x000fe200000e0000 */
[----:B------:R-:W-:Y:S01]  /*4f70*/  IMAD.WIDE R10, R11, 0x4, R24 ;  /* 0x000000040b0a7825 */ /* 0x000fe200078e0218 */
[----:B------:R-:W-:Y:S02]  /*4f80*/  R2UR UR8, R22 ;  /* 0x00000000160872ca */ /* 0x000fe400000e0000 */
[----:B------:R-:W-:-:S02]  /*4f90*/  R2UR UR9, R23 ;  /* 0x00000000170972ca */ /* 0x000fc400000e0000 */
[C---:B------:R-:W-:Y:S02]  /*4fa0*/  R2UR UR10, R22.reuse ;  /* 0x00000000160a72ca */ /* 0x040fe400000e0000 */
[----:B------:R-:W-:Y:S01]  /*4fb0*/  R2UR UR11, R23 ;  /* 0x00000000170b72ca */ /* 0x000fe200000e0000 */
[----:B------:R-:W2:Y:S04]  /*4fc0*/  LD.E R31, desc[UR6][R8.64] ;  /* 0x00000006081f7980 */ /* 0x000ea8000c101900 */
[----:B------:R-:W2:Y:S04]  /*4fd0*/  LDG.E R32, desc[UR4][R10.64] ;  /* 0x000000040a207981 */ /* 0x000ea8000c1e1900 */
[----:B------:R-:W3:Y:S04]  /*4fe0*/  LDG.E R34, desc[UR8][R10.64+0x4] ;  /* 0x000004080a227981 */ /* 0x000ee8000c1e1900 */
[----:B------:R-:W3:Y:S04]  /*4ff0*/  LD.E R33, desc[UR10][R8.64+0x4] ;  /* 0x0000040a08217980 */ /* 0x000ee8000c101900 */
[----:B------:R-:W4:Y:S04]  /*5000*/  LD.E R35, desc[UR6][R8.64+0x8] ;  /* 0x0000080608237980 */ /* 0x000f28000c101900 */
[----:B------:R-:W4:Y:S04]  /*5010*/  LDG.E R36, desc[UR4][R10.64+0x8] ;  /* 0x000008040a247981 */ /* 0x000f28000c1e1900 */
[----:B------:R-:W5:Y:S04]  /*5020*/  LD.E R37, desc[UR10][R8.64+0xc] ;  /* 0x00000c0a08257980 */ /* 0x000f68000c101900 */
[----:B------:R-:W5:Y:S01]  /*5030*/  LDG.E R38, desc[UR8][R10.64+0xc] ;  /* 0x00000c080a267981 */ /* 0x000f62000c1e1900 */
[----:B------:R-:W-:-:S02]  /*5040*/  R2UR UR14, R22 ;  /* 0x00000000160e72ca */ /* 0x000fc400000e0000 */
[C---:B------:R-:W-:Y:S01]  /*5050*/  R2UR UR15, R23.reuse ;  /* 0x00000000170f72ca */ /* 0x040fe200000e0000 */
[----:B------:R-:W5:Y:S01]  /*5060*/  LDG.E R42, desc[UR4][R10.64+0x38] ;  /* 0x000038040a2a7981 */ /* 0x000f62000c1e1900 */
[C---:B------:R-:W-:Y:S02]  /*5070*/  R2UR UR12, R22.reuse ;  /* 0x00000000160c72ca */ /* 0x040fe400000e0000 */
[C---:B------:R-:W-:Y:S01]  /*5080*/  R2UR UR13, R23.reuse ;  /* 0x00000000170d72ca */ /* 0x040fe200000e0000 */
[----:B------:R-:W5:Y:S01]  /*5090*/  LD.E R43, desc[UR6][R8.64+0x38] ;  /* 0x00003806082b7980 */ /* 0x000f62000c101900 */
[----:B------:R-:W-:Y:S02]  /*50a0*/  R2UR UR16, R22 ;  /* 0x00000000161072ca */ /* 0x000fe400000e0000 */
[----:B------:R-:W-:Y:S01]  /*50b0*/  R2UR UR17, R23 ;  /* 0x00000000171172ca */ /* 0x000fe200000e0000 */
[----:B------:R-:W5:Y:S04]  /*50c0*/  LD.E R45, desc[UR8][R8.64+0x3c] ;  /* 0x00003c08082d7980 */ /* 0x000f68000c101900 */
[----:B------:R-:W5:Y:S04]  /*50d0*/  LD.E R39, desc[UR14][R8.64+0x18] ;  /* 0x0000180e08277980 */ /* 0x000f68000c101900 */
[----:B------:R-:W5:Y:S01]  /*50e0*/  LDG.E R40, desc[UR12][R10.64+0x18] ;  /* 0x0000180c0a287981 */ /* 0x000f62000c1e1900 */
[----:B--2---:R-:W-:-:S03]  /*50f0*/  FFMA R31, -R32, R31, R29 ;  /* 0x0000001f201f7223 */ /* 0x004fc6000000011d */
[----:B------:R-:W2:Y:S04]  /*5100*/  LD.E R29, desc[UR6][R8.64+0x10] ;  /* 0x00001006081d7980 */ /* 0x000ea8000c101900 */
[----:B------:R-:W2:Y:S01]  /*5110*/  LDG.E R32, desc[UR4][R10.64+0x10] ;  /* 0x000010040a207981 */ /* 0x000ea2000c1e1900 */
[----:B---3--:R-:W-:-:S03]  /*5120*/  FFMA R31, -R34, R33, R31 ;  /* 0x00000021221f7223 */ /* 0x008fc6000000011f */
[----:B------:R-:W3:Y:S04]  /*5130*/  LD.E R33, desc[UR10][R8.64+0x14] ;  /* 0x0000140a08217980 */ /* 0x000ee8000c101900 */
[----:B------:R-:W3:Y:S01]  /*5140*/  LDG.E R34, desc[UR8][R10.64+0x14] ;  /* 0x000014080a227981 */ /* 0x000ee2000c1e1900 */
[----:B----4-:R-:W-:-:S03]  /*5150*/  FFMA R31, -R36, R35, R31 ;  /* 0x00000023241f7223 */ /* 0x010fc6000000011f */
[----:B------:R-:W4:Y:S04]  /*5160*/  LD.E R35, desc[UR6][R8.64+0x1c] ;  /* 0x00001c0608237980 */ /* 0x000f28000c101900 */
[----:B------:R-:W4:Y:S01]  /*5170*/  LDG.E R36, desc[UR4][R10.64+0x1c] ;  /* 0x00001c040a247981 */ /* 0x000f22000c1e1900 */
[----:B-----5:R-:W-:-:S03]  /*5180*/  FFMA R31, -R38, R37, R31 ;  /* 0x00000025261f7223 */ /* 0x020fc6000000011f */
[----:B------:R-:W5:Y:S04]  /*5190*/  LD.E R37, desc[UR10][R8.64+0x20] ;  /* 0x0000200a08257980 */ /* 0x000f68000c101900 */
[----:B------:R-:W5:Y:S01]  /*51a0*/  LDG.E R38, desc[UR8][R10.64+0x20] ;  /* 0x000020080a267981 */ /* 0x000f62000c1e1900 */
[C---:B------:R-:W-:Y:S02]  /*51b0*/  R2UR UR18, R22.reuse ;  /* 0x00000000161272ca */ /* 0x040fe400000e0000 */
[C---:B------:R-:W-:Y:S02]  /*51c0*/  R2UR UR19, R23.reuse ;  /* 0x00000000171372ca */ /* 0x040fe400000e0000 */
[----:B------:R-:W-:Y:S02]  /*51d0*/  R2UR UR20, R22 ;  /* 0x00000000161472ca */ /* 0x000fe400000e0000 */
[----:B------:R-:W-:-:S02]  /*51e0*/  R2UR UR21, R23 ;  /* 0x00000000171572ca */ /* 0x000fc400000e0000 */
[C---:B------:R-:W-:Y:S02]  /*51f0*/  R2UR UR22, R22.reuse ;  /* 0x00000000161672ca */ /* 0x040fe400000e0000 */
[C---:B------:R-:W-:Y:S02]  /*5200*/  R2UR UR23, R23.reuse ;  /* 0x00000000171772ca */ /* 0x040fe400000e0000 */
[----:B------:R-:W-:Y:S02]  /*5210*/  R2UR UR24, R22 ;  /* 0x00000000161872ca */ /* 0x000fe400000e0000 */
[----:B------:R-:W-:-:S13]  /*5220*/  R2UR UR25, R23 ;  /* 0x00000000171972ca */ /* 0x000fda00000e0000 */
[----:B------:R-:W5:Y:S01]  /*5230*/  LDG.E R44, desc[UR24][R10.64+0x3c] ;  /* 0x00003c180a2c7981 */ /* 0x000f62000c1e1900 */
[----:B--2---:R-:W-:-:S03]  /*5240*/  FFMA R29, -R32, R29, R31 ;  /* 0x0000001d201d7223 */ /* 0x004fc6000000011f */
[----:B------:R-:W2:Y:S04]  /*5250*/  LD.E R31, desc[UR6][R8.64+0x24] ;  /* 0x00002406081f7980 */ /* 0x000ea8000c101900 */
[----:B------:R-:W2:Y:S01]  /*5260*/  LDG.E R32, desc[UR4][R10.64+0x24] ;  /* 0x000024040a207981 */ /* 0x000ea2000c1e1900 */
[----:B---3--:R-:W-:-:S03]  /*5270*/  FFMA R29, -R34, R33, R29 ;  /* 0x00000021221d7223 */ /* 0x008fc6000000011d */
[----:B------:R-:W3:Y:S01]  /*5280*/  LD.E R33, desc[UR10][R8.64+0x28] ;  /* 0x0000280a08217980 */ /* 0x000ee2000c101900 */
[----:B------:R-:W-:-:S03]  /*5290*/  FFMA R29, -R40, R39, R29 ;  /* 0x00000027281d7223 */ /* 0x000fc6000000011d */
[----:B------:R-:W3:Y:S01]  /*52a0*/  LDG.E R34, desc[UR8][R10.64+0x28] ;  /* 0x000028080a227981 */ /* 0x000ee2000c1e1900 */
[----:B----4-:R-:W-:-:S03]  /*52b0*/  FFMA R29, -R36, R35, R29 ;  /* 0x00000023241d7223 */ /* 0x010fc6000000011d */
[----:B------:R-:W4:Y:S04]  /*52c0*/  LD.E R35, desc[UR14][R8.64+0x2c] ;  /* 0x00002c0e08237980 */ /* 0x000f28000c101900 */
[----:B------:R-:W4:Y:S01]  /*52d0*/  LDG.E R36, desc[UR12][R10.64+0x2c] ;  /* 0x00002c0c0a247981 */ /* 0x000f22000c1e1900 */
[----:B-----5:R-:W-:-:S03]  /*52e0*/  FFMA R29, -R38, R37, R29 ;  /* 0x00000025261d7223 */ /* 0x020fc6000000011d */
[----:B------:R-:W5:Y:S04]  /*52f0*/  LD.E R37, desc[UR18][R8.64+0x30] ;  /* 0x0000301208257980 */ /* 0x000f68000c101900 */
[----:B------:R-:W5:Y:S04]  /*5300*/  LDG.E R38, desc[UR16][R10.64+0x30] ;  /* 0x000030100a267981 */ /* 0x000f68000c1e1900 */
[----:B------:R-:W5:Y:S04]  /*5310*/  LDG.E R40, desc[UR20][R10.64+0x34] ;  /* 0x000034140a287981 */ /* 0x000f68000c1e1900 */
[----:B------:R-:W5:Y:S01]  /*5320*/  LD.E R39, desc[UR22][R8.64+0x34] ;  /* 0x0000341608277980 */ /* 0x000f62000c101900 */
[----:B------:R-:W-:-:S05]  /*5330*/  VIADD R21, R21, 0x10 ;  /* 0x0000001015157836 */ /* 0x000fca0000000000 */
[----:B------:R-:W-:Y:S01]  /*5340*/  ISETP.NE.AND P1, PT, R21, R30, PT ;  /* 0x0000001e1500720c */ /* 0x000fe20003f25270 */
[----:B------:R-:W-:Y:S02]  /*5350*/  VIADD R15, R15, 0x10 ;  /* 0x000000100f0f7836 */ /* 0x000fe40000000000 */
[----:B--2---:R-:W-:-:S04]  /*5360*/  FFMA R29, -R32, R31, R29 ;  /* 0x0000001f201d7223 */ /* 0x004fc8000000011d */
[----:B---3--:R-:W-:-:S04]  /*5370*/  FFMA R29, -R34, R33, R29 ;  /* 0x00000021221d7223 */ /* 0x008fc8000000011d */
[----:B----4-:R-:W-:-:S04]  /*5380*/  FFMA R29, -R36, R35, R29 ;  /* 0x00000023241d7223 */ /* 0x010fc8000000011d */
[----:B-----5:R-:W-:-:S04]  /*5390*/  FFMA R29, -R38, R37, R29 ;  /* 0x00000025261d7223 */ /* 0x020fc8000000011d */
[----:B------:R-:W-:-:S04]  /*53a0*/  FFMA R29, -R40, R39, R29 ;  /* 0x00000027281d7223 */ /* 0x000fc8000000011d */
[----:B------:R-:W-:-:S04]  /*53b0*/  FFMA R29, -R42, R43, R29 ;  /* 0x0000002b2a1d7223 */ /* 0x000fc8000000011d */
[----:B------:R-:W-:Y:S01]  /*53c0*/  FFMA R29, -R44, R45, R29 ;  /* 0x0000002d2c1d7223 */ /* 0x000fe2000000011d */
[----:B------:R-:W-:Y:S06]  /*53d0*/  @P1 BRA `(.L_x_61) ;  /* 0xfffffff800cc1947 */ /* 0x000fec000383ffff */
.L_x_60:
[----:B------:R-:W-:Y:S05]  /*53e0*/  BSYNC.RECONVERGENT B2 ;  /* 0x0000000000027941 */ /* 0x000fea0003800200 */
.L_x_59:
[----:B------:R-:W-:Y:S05]  /*53f0*/  @!P2 BRA `(.L_x_58) ;  /* 0x0000000400f4a947 */ /* 0x000fea0003800000 */
[----:B------:R-:W-:Y:S01]  /*5400*/  ISETP.GE.U32.AND P1, PT, R41, 0x8, PT ;  /* 0x000000082900780c */ /* 0x000fe20003f26070 */
[----:B------:R-:W-:Y:S01]  /*5410*/  BSSY.RECONVERGENT B2, `(.L_x_62) ;  /* 0x0000038000027945 */ /* 0x000fe20003800200 */
[----:B------:R-:W-:-:S04]  /*5420*/  LOP3.LUT R43, R20, 0x7, RZ, 0xc0, !PT ;  /* 0x00000007142b7812 */ /* 0x000fc800078ec0ff */
[----:B------:R-:W-:-:S07]  /*5430*/  ISETP.NE.AND P2, PT, R43, RZ, PT ;  /* 0x000000ff2b00720c */ /* 0x000fce0003f45270 */
[----:B------:R-:W-:Y:S06]  /*5440*/  @!P1 BRA `(.L_x_63) ;  /* 0x0000000000d09947 */ /* 0x000fec0003800000 */
        /* <DEDUP_REMOVED lines=10> */
[C---:B------:R-:W-:Y:S01]  /*54f0*/  R2UR UR11, R23.reuse ;  /* 0x00000000170b72ca */ /* 0x040fe200000e0000 */
[----:B------:R-:W2:Y:S01]  /*5500*/  LDG.E R30, desc[UR4][R10.64] ;  /* 0x000000040a1e7981 */ /* 0x000ea2000c1e1900 */
[C---:B------:R-:W-:Y:S02]  /*5510*/  R2UR UR12, R22.reuse ;  /* 0x00000000160c72ca */ /* 0x040fe400000e0000 */
[C---:B------:R-:W-:Y:S01]  /*5520*/  R2UR UR13, R23.reuse ;  /* 0x00000000170d72ca */ /* 0x040fe200000e0000 */
[----:B------:R-:W2:Y:S01]  /*5530*/  LD.E R21, desc[UR6][R8.64] ;  /* 0x0000000608157980 */ /* 0x000ea2000c101900 */
[C---:B------:R-:W-:Y:S02]  /*5540*/  R2UR UR14, R22.reuse ;  /* 0x00000000160e72ca */ /* 0x040fe400000e0000 */
[----:B------:R-:W-:Y:S01]  /*5550*/  R2UR UR15, R23 ;  /* 0x00000000170f72ca */ /* 0x000fe200000e0000 */
[----:B------:R-:W3:Y:S01]  /*5560*/  LDG.E R32, desc[UR8][R10.64+0x4] ;  /* 0x000004080a207981 */ /* 0x000ee2000c1e1900 */
[----:B------:R-:W-:-:S02]  /*5570*/  R2UR UR16, R22 ;  /* 0x00000000161072ca */ /* 0x000fc400000e0000 */
[C---:B------:R-:W-:Y:S01]  /*5580*/  R2UR UR17, R23.reuse ;  /* 0x00000000171172ca */ /* 0x040fe200000e0000 */
[----:B------:R-:W3:Y:S01]  /*5590*/  LD.E R31, desc[UR10][R8.64+0x4] ;  /* 0x0000040a081f7980 */ /* 0x000ee2000c101900 */
[C---:B------:R-:W-:Y:S02]  /*55a0*/  R2UR UR18, R22.reuse ;  /* 0x00000000161272ca */ /* 0x040fe400000e0000 */
[C---:B------:R-:W-:Y:S01]  /*55b0*/  R2UR UR19, R23.reuse ;  /* 0x00000000171372ca */ /* 0x040fe200000e0000 */
[----:B------:R-:W4:Y:S01]  /*55c0*/  LDG.E R34, desc[UR12][R10.64+0x8] ;  /* 0x0000080c0a227981 */ /* 0x000f22000c1e1900 */
[C---:B------:R-:W-:Y:S02]  /*55d0*/  R2UR UR20, R22.reuse ;  /* 0x00000000161472ca */ /* 0x040fe400000e0000 */
[----:B------:R-:W-:Y:S01]  /*55e0*/  R2UR UR21, R23 ;  /* 0x00000000171572ca */ /* 0x000fe200000e0000 */
[----:B------:R-:W4:Y:S01]  /*55f0*/  LD.E R33, desc[UR14][R8.64+0x8] ;  /* 0x0000080e08217980 */ /* 0x000f22000c101900 */
        /* <DEDUP_REMOVED lines=8> */
[----:B------:R-:W5:Y:S04]  /*5680*/  LDG.E R38, desc[UR20][R10.64+0x10] ;  /* 0x000010140a267981 */ /* 0x000f68000c1e1900 */
[----:B------:R-:W5:Y:S04]  /*5690*/  LD.E R37, desc[UR4][R8.64+0x10] ;  /* 0x0000100408257980 */ /* 0x000f68000c101900 */
[----:B------:R-:W5:Y:S04]  /*56a0*/  LDG.E R40, desc[UR22][R10.64+0x14] ;  /* 0x000014160a287981 */ /* 0x000f68000c1e1900 */
[----:B------:R-:W5:Y:S04]  /*56b0*/  LD.E R39, desc[UR6][R8.64+0x14] ;  /* 0x0000140608277980 */ /* 0x000f68000c101900 */
[----:B------:R-:W5:Y:S04]  /*56c0*/  LDG.E R42, desc[UR24][R10.64+0x18] ;  /* 0x000018180a2a7981 */ /* 0x000f68000c1e1900 */
[----:B------:R-:W5:Y:S04]  /*56d0*/  LD.E R41, desc[UR8][R8.64+0x18] ;  /* 0x0000180808297980 */ /* 0x000f68000c101900 */
[----:B------:R-:W5:Y:S04]  /*56e0*/  LDG.E R44, desc[UR26][R10.64+0x1c] ;  /* 0x00001c1a0a2c7981 */ /* 0x000f68000c1e1900 */
[----:B------:R-:W5:Y:S01]  /*56f0*/  LD.E R45, desc[UR10][R8.64+0x1c] ;  /* 0x00001c0a082d7980 */ /* 0x000f62000c101900 */
[----:B------:R-:W-:-:S02]  /*5700*/  VIADD R15, R15, 0x8 ;  /* 0x000000080f0f7836 */ /* 0x000fc40000000000 */
[----:B--2---:R-:W-:-:S04]  /*5710*/  FFMA R21, -R30, R21, R29 ;  /* 0x000000151e157223 */ /* 0x004fc8000000011d */
[----:B---3--:R-:W-:-:S04]  /*5720*/  FFMA R21, -R32, R31, R21 ;  /* 0x0000001f20157223 */ /* 0x008fc80000000115 */
[----:B----4-:R-:W-:-:S04]  /*5730*/  FFMA R21, -R34, R33, R21 ;  /* 0x0000002122157223 */ /* 0x010fc80000000115 */
[----:B-----5:R-:W-:-:S04]  /*5740*/  FFMA R21, -R36, R35, R21 ;  /* 0x0000002324157223 */ /* 0x020fc80000000115 */
[----:B------:R-:W-:-:S04]  /*5750*/  FFMA R21, -R38, R37, R21 ;  /* 0x0000002526157223 */ /* 0x000fc80000000115 */
[----:B------:R-:W-:-:S04]  /*5760*/  FFMA R21, -R40, R39, R21 ;  /* 0x0000002728157223 */ /* 0x000fc80000000115 */
[----:B------:R-:W-:-:S04]  /*5770*/  FFMA R21, -R42, R41, R21 ;  /* 0x000000292a157223 */ /* 0x000fc80000000115 */
[----:B------:R-:W-:-:S07]  /*5780*/  FFMA R29, -R44, R45, R21 ;  /* 0x0000002d2c1d7223 */ /* 0x000fce0000000115 */
.L_x_63:
[----:B------:R-:W-:Y:S05]  /*5790*/  BSYNC.RECONVERGENT B2 ;  /* 0x0000000000027941 */ /* 0x000fea0003800200 */
.L_x_62:
        /* <DEDUP_REMOVED lines=17> */
[----:B------:R-:W2:Y:S01]  /*58b0*/  LD.E R21, desc[UR6][R10.64] ;  /* 0x000000060a157980 */ /* 0x000ea2000c101900 */
[C---:B------:R-:W-:Y:S02]  /*58c0*/  R2UR UR12, R22.reuse ;  /* 0x00000000160c72ca */ /* 0x040fe400000e0000 */
[C---:B------:R-:W-:Y:S01]  /*58d0*/  R2UR UR13, R23.reuse ;  /* 0x00000000170d72ca */ /* 0x040fe200000e0000 */
[----:B------:R-:W2:Y:S01]  /*58e0*/  LDG.E R30, desc[UR4][R8.64] ;  /* 0x00000004081e7981 */ /* 0x000ea2000c1e1900 */
[C---:B------:R-:W-:Y:S02]  /*58f0*/  R2UR UR14, R22.reuse ;  /* 0x00000000160e72ca */ /* 0x040fe400000e0000 */
[----:B------:R-:W-:Y:S01]  /*5900*/  R2UR UR15, R23 ;  /* 0x00000000170f72ca */ /* 0x000fe200000e0000 */
[----:B------:R-:W3:Y:S01]  /*5910*/  LDG.E R32, desc[UR8][R8.64+0x4] ;  /* 0x0000040808207981 */ /* 0x000ee2000c1e1900 */
[----:B------:R-:W-:-:S02]  /*5920*/  R2UR UR16, R22 ;  /* 0x00000000161072ca */ /* 0x000fc400000e0000 */
[C---:B------:R-:W-:Y:S01]  /*5930*/  R2UR UR17, R23.reuse ;  /* 0x00000000171172ca */ /* 0x040fe200000e0000 */
[----:B------:R-:W3:Y:S01]  /*5940*/  LD.E R31, desc[UR10][R10.64+0x4] ;  /* 0x0000040a0a1f7980 */ /* 0x000ee2000c101900 */
[----:B------:R-:W-:Y:S02]  /*5950*/  R2UR UR18, R22 ;  /* 0x00000000161272ca */ /* 0x000fe400000e0000 */
[----:B------:R-:W-:Y:S01]  /*5960*/  R2UR UR19, R23 ;  /* 0x00000000171372ca */ /* 0x000fe200000e0000 */
[----:B------:R-:W4:Y:S04]  /*5970*/  LDG.E R34, desc[UR12][R8.64+0x8] ;  /* 0x0000080c08227981 */ /* 0x000f28000c1e1900 */
[----:B------:R-:W4:Y:S04]  /*5980*/  LD.E R33, desc[UR14][R10.64+0x8] ;  /* 0x0000080e0a217980 */ /* 0x000f28000c101900 */
[----:B------:R-:W5:Y:S04]  /*5990*/  LDG.E R36, desc[UR16][R8.64+0xc] ;  /* 0x00000c1008247981 */ /* 0x000f68000c1e1900 */
[----:B------:R-:W5:Y:S01]  /*59a0*/  LD.E R35, desc[UR18][R10.64+0xc] ;  /* 0x00000c120a237980 */ /* 0x000f62000c101900 */
[----:B------:R-:W-:-:S02]  /*59b0*/  VIADD R15, R15, 0x4 ;  /* 0x000000040f0f7836 */ /* 0x000fc40000000000 */
[----:B--2---:R-:W-:-:S04]  /*59c0*/  FFMA R21, -R30, R21, R29 ;  /* 0x000000151e157223 */ /* 0x004fc8000000011d */
[----:B---3--:R-:W-:-:S04]  /*59d0*/  FFMA R21, -R32, R31, R21 ;  /* 0x0000001f20157223 */ /* 0x008fc80000000115 */
[----:B----4-:R-:W-:-:S04]  /*59e0*/  FFMA R21, -R34, R33, R21 ;  /* 0x0000002122157223 */ /* 0x010fc80000000115 */
[----:B-----5:R-:W-:-:S07]  /*59f0*/  FFMA R29, -R36, R35, R21 ;  /* 0x00000023241d7223 */ /* 0x020fce0000000115 */
.L_x_65:
[----:B------:R-:W-:Y:S05]  /*5a00*/  BSYNC.RECONVERGENT B2 ;  /* 0x0000000000027941 */ /* 0x000fea0003800200 */
.L_x_64:
[----:B------:R-:W-:Y:S05]  /*5a10*/  @!P2 BRA `(.L_x_58) ;  /* 0x00000000006ca947 */ /* 0x000fea0003800000 */
[----:B------:R-:W-:Y:S01]  /*5a20*/  R2UR UR6, R22 ;  /* 0x00000000160672ca */ /* 0x000fe200000e0000 */
[----:B------:R-:W-:Y:S01]  /*5a30*/  IMAD R9, R14, R3, R15 ;  /* 0x000000030e097224 */ /* 0x000fe200078e020f */
[----:B------:R-:W-:Y:S01]  /*5a40*/  R2UR UR7, R23 ;  /* 0x00000000170772ca */ /* 0x000fe200000e0000 */
[----:B------:R-:W-:Y:S01]  /*5a50*/  IMAD.WIDE R10, R15, 0x4, R4 ;  /* 0x000000040f0a7825 */ /* 0x000fe200078e0204 */
[----:B------:R-:W-:Y:S02]  /*5a60*/  R2UR UR4, R22 ;  /* 0x00000000160472ca */ /* 0x000fe400000e0000 */
[----:B------:R-:W-:Y:S01]  /*5a70*/  R2UR UR5, R23 ;  /* 0x00000000170572ca */ /* 0x000fe200000e0000 */
[----:B------:R-:W-:-:S08]  /*5a80*/  IMAD.WIDE R8, R9, 0x4, R24 ;  /* 0x0000000409087825 */ /* 0x000fd000078e0218 */
[----:B------:R-:W2:Y:S04]  /*5a90*/  LD.E R15, desc[UR6][R10.64] ;  /* 0x000000060a0f7980 */ /* 0x000ea8000c101900 */
[----:B------:R-:W2:Y:S01]  /*5aa0*/  LDG.E R14, desc[UR4][R8.64] ;  /* 0x00000004080e7981 */ /* 0x000ea2000c1e1900 */
[----:B------:R-:W-:Y:S01]  /*5ab0*/  ISETP.NE.AND P1, PT, R20, 0x1, PT ;  /* 0x000000011400780c */ /* 0x000fe20003f25270 */
[----:B--2---:R-:W-:-:S12]  /*5ac0*/  FFMA R29, -R14, R15, R29 ;  /* 0x0000000f0e1d7223 */ /* 0x004fd8000000011d */
[----:B------:R-:W-:Y:S05]  /*5ad0*/  @!P1 BRA `(.L_x_58) ;  /* 0x00000000003c9947 */ /* 0x000fea0003800000 */
[----:B------:R-:W-:Y:S02]  /*5ae0*/  ISETP.NE.AND P1, PT, R20, 0x2, PT ;  /* 0x000000021400780c */ /* 0x000fe40003f25270 */
[C---:B------:R-:W-:Y:S02]  /*5af0*/  R2UR UR4, R22.reuse ;  /* 0x00000000160472ca */ /* 0x040fe400000e0000 */
[C---:B------:R-:W-:Y:S02]  /*5b00*/  R2UR UR5, R23.reuse ;  /* 0x00000000170572ca */ /* 0x040fe400000e0000 */
[----:B------:R-:W-:Y:S02]  /*5b10*/  R2UR UR6, R22 ;  /* 0x00000000160672ca */ /* 0x000fe400000e0000 */
[----:B------:R-:W-:-:S05]  /*5b20*/  R2UR UR7, R23 ;  /* 0x00000000170772ca */ /* 0x000fca00000e0000 */
[C---:B------:R-:W-:Y:S02]  /*5b30*/  @P1 R2UR UR8, R22.reuse ;  /* 0x00000000160812ca */ /* 0x040fe400000e0000 */
[C---:B------:R-:W-:Y:S02]  /*5b40*/  @P1 R2UR UR9, R23.reuse ;  /* 0x00000000170912ca */ /* 0x040fe400000e0000 */
[----:B------:R-:W-:Y:S01]  /*5b50*/  @P1 R2UR UR10, R22 ;  /* 0x00000000160a12ca */ /* 0x000fe200000e0000 */
[----:B------:R-:W2:Y:S01]  /*5b60*/  LDG.E R14, desc[UR4][R8.64+0x4] ;  /* 0x00000404080e7981 */ /* 0x000ea2000c1e1900 */
[----:B------:R-:W-:-:S03]  /*5b70*/  @P1 R2UR UR11, R23 ;  /* 0x00000000170b12ca */ /* 0x000fc600000e0000 */
[----:B------:R-:W2:Y:S06]  /*5b80*/  LD.E R15, desc[UR6][R10.64+0x4] ;  /* 0x000004060a0f7980 */ /* 0x000eac000c101900 */
[----:B------:R-:W3:Y:S04]  /*5b90*/  @P1 LDG.E R20, desc[UR8][R8.64+0x8] ;  /* 0x0000080808141981 */ /* 0x000ee8000c1e1900 */
[----:B------:R-:W3:Y:S01]  /*5ba0*/  @P1 LD.E R21, desc[UR10][R10.64+0x8] ;  /* 0x0000080a0a151980 */ /* 0x000ee2000c101900 */
[----:B--2---:R-:W-:-:S04]  /*5bb0*/  FFMA R29, -R14, R15, R29 ;  /* 0x0000000f0e1d7223 */ /* 0x004fc8000000011d */
[----:B---3--:R-:W-:-:S07]  /*5bc0*/  @P1 FFMA R29, -R20, R21, R29 ;  /* 0x00000015141d1223 */ /* 0x008fce000000011d */
.L_x_58:
[----:B------:R-:W-:Y:S05]  /*5bd0*/  BSYNC.RECONVERGENT B1 ;  /* 0x0000000000017941 */ /* 0x000fea0003800200 */
.L_x_57:
[----:B------:R-:W-:Y:S02]  /*5be0*/  R2UR UR4, R22 ;  /* 0x00000000160472ca */ /* 0x000fe400000e0000 */
[----:B------:R-:W-:-:S13]  /*5bf0*/  R2UR UR5, R23 ;  /* 0x00000000170572ca */ /* 0x000fda00000e0000 */
[----:B------:R2:W-:Y:S01]  /*5c00*/  ST.E desc[UR4][R6.64], R29 ;  /* 0x0000001d06007985 */ /* 0x0005e2000c101904 */
[----:B------:R-:W-:Y:S05]  /*5c10*/  @P0 BRA `(.L_x_66) ;  /* 0xfffffff000500947 */ /* 0x000fea000383ffff */
.L_x_49:
[----:B------:R-:W-:Y:S05]  /*5c20*/  BSYNC.RECONVERGENT B0 ;  /* 0x0000000000007941 */ /* 0x000fea0003800200 */
.L_x_48:
[----:B------:R-:W-:Y:S01]  /*5c30*/  VIADD R20, R3, 0xffffffff ;  /* 0xffffffff03147836 */ /* 0x000fe20000000000 */
[----:B------:R-:W-:Y:S02]  /*5c40*/  R2UR UR4, R22 ;  /* 0x00000000160472ca */ /* 0x000fe400000e0000 */
[----:B------:R-:W-:Y:S01]  /*5c50*/  R2UR UR5, R23 ;  /* 0x00000000170572ca */ /* 0x000fe200000e0000 */
[----:B--2---:R-:W-:-:S05]  /*5c60*/  IMAD R6, R20, R3, RZ ;  /* 0x0000000314067224 */ /* 0x004fca00078e02ff */
[----:B------:R-:W-:-:S04]  /*5c70*/  IADD3 R7, P0, PT, R6, R3, RZ ;  /* 0x0000000306077210 */ /* 0x000fc80007f1e0ff */
[----:B------:R-:W-:Y:S02]  /*5c80*/  LEA.HI.X.SX32 R8, R6, R0, 0x1, P0 ;  /* 0x0000000006087211 */ /* 0x000fe400000f0eff */
[----:B------:R-:W-:-:S04]  /*5c90*/  LEA R6, P0, R7, R24, 0x2 ;  /* 0x0000001807067211 */ /* 0x000fc800078010ff */
[----:B------:R-:W-:-:S05]  /*5ca0*/  LEA.HI.X R7, R7, R25, R8, 0x2, P0 ;  /* 0x0000001907077211 */ /* 0x000fca00000f1408 */
[----:B------:R-:W2:Y:S01]  /*5cb0*/  LDG.E R6, desc[UR4][R6.64+-0x4] ;  /* 0xfffffc0406067981 */ /* 0x000ea2000c1e1900 */
[----:B------:R-:W-:-:S04]  /*5cc0*/  LEA R12, P0, R3, R4, 0x2 ;  /* 0x00000004030c7211 */ /* 0x000fc800078010ff */
[----:B------:R-:W-:-:S05]  /*5cd0*/  LEA.HI.X R13, R3, R5, R0, 0x2, P0 ;  /* 0x00000005030d7211 */ /* 0x000fca00000f1400 */
[----:B------:R-:W3:Y:S01]  /*5ce0*/  LD.E R3, desc[UR4][R12.64+-0x4] ;  /* 0xfffffc040c037980 */ /* 0x000ee2000c101900 */
[----:B------:R-:W-:Y:S01]  /*5cf0*/  BSSY.RECONVERGENT B0, `(.L_x_67) ;  /* 0x000000c000007945 */ /* 0x000fe20003800200 */
[----:B--2---:R-:W0:Y:S08]  /*5d00*/  MUFU.RCP R9, R6 ;  /* 0x0000000600097308 */ /* 0x004e300000001000 */
[----:B---3--:R-:W1:Y:S01]  /*5d10*/  FCHK P0, R3, R6 ;  /* 0x0000000603007302 */ /* 0x008e620000000000 */
[----:B0-----:R-:W-:-:S04]  /*5d20*/  FFMA R0, -R6, R9, 1 ;  /* 0x3f80000006007423 */ /* 0x001fc80000000109 */
[----:B------:R-:W-:-:S04]  /*5d30*/  FFMA R0, R9, R0, R9 ;  /* 0x0000000009007223 */ /* 0x000fc80000000009 */
[----:B------:R-:W-:-:S04]  /*5d40*/  FFMA R9, R3, R0, RZ ;  /* 0x0000000003097223 */ /* 0x000fc800000000ff */
[----:B------:R-:W-:-:S04]  /*5d50*/  FFMA R8, -R6, R9, R3 ;  /* 0x0000000906087223 */ /* 0x000fc80000000103 */
[----:B------:R-:W-:Y:S01]  /*5d60*/  FFMA R0, R0, R8, R9 ;  /* 0x0000000800007223 */ /* 0x000fe20000000009 */
[----:B-1----:R-:W-:Y:S06]  /*5d70*/  @!P0 BRA `(.L_x_68) ;  /* 0x00000000000c8947 */ /* 0x002fec0003800000 */
[----:B------:R-:W-:Y:S01]  /*5d80*/  IMAD.MOV.U32 R0, RZ, RZ, R6 ;  /* 0x000000ffff007224 */ /* 0x000fe200078e0006 */
[----:B------:R-:W-:-:S07]  /*5d90*/  MOV R6, 0x5db0 ;  /* 0x00005db000067802 */ /* 0x000fce0000000f00 */
[----:B------:R-:W-:Y:S05]  /*5da0*/  CALL.REL.NOINC `($__internal_0_$__cuda_sm3x_div_rn_noftz_f32_slowpath) ;  /* 0x0000001c00d47944 */ /* 0x000fea0003c00000 */
.L_x_68:
[----:B------:R-:W-:Y:S05]  /*5db0*/  BSYNC.RECONVERGENT B0 ;  /* 0x0000000000007941 */ /* 0x000fea0003800200 */
.L_x_67:
[----:B------:R-:W-:Y:S01]  /*5dc0*/  R2UR UR6, R22 ;  /* 0x00000000160672ca */ /* 0x000fe200000e0000 */
[----:B------:R-:W0:Y:S01]  /*5dd0*/  LDCU UR4, c[0x0][0x394] ;  /* 0x00007280ff0477ac */ /* 0x000e220008000800 */
[----:B------:R-:W-:-:S13]  /*5de0*/  R2UR UR7, R23 ;  /* 0x00000000170772ca */ /* 0x000fda00000e0000 */
[----:B------:R1:W-:Y:S01]  /*5df0*/  ST.E desc[UR6][R12.64+-0x4], R0 ;  /* 0xfffffc000c007985 */ /* 0x0003e2000c101906 */
[----:B0-----:R-:W-:-:S09]  /*5e00*/  UISETP.GE.AND UP0, UPT, UR4, 0x2, UPT ;  /* 0x000000020400788c */ /* 0x001fd2000bf06270 */
[----:B-1----:R-:W-:Y:S05]  /*5e10*/  BRA.U !UP0, `(.L_x_69) ;  /* 0x0000001108707547 */ /* 0x002fea000b800000 */
[----:B------:R-:W0:Y:S01]  /*5e20*/  LDC.64 R14, c[0x0][0x380] ;  /* 0x0000e000ff0e7b82 */ /* 0x000e220000000a00 */
[----:B------:R-:W1:Y:S01]  /*5e30*/  LDCU UR4, c[0x0][0x394] ;  /* 0x00007280ff0477ac */ /* 0x000e620008000800 */
[----:B------:R-:W-:Y:S01]  /*5e40*/  IADD3 R32, P0, PT, R4, 0x20, RZ ;  /* 0x0000002004207810 */ /* 0x000fe20007f1e0ff */
[----:B------:R-:W-:Y:S01]  /*5e50*/  BSSY.RECONVERGENT B0, `(.L_x_69) ;  /* 0x0000118000007945 */ /* 0x000fe20003800200 */
[----:B------:R-:W-:Y:S01]  /*5e60*/  IMAD.MOV.U32 R21, RZ, RZ, RZ ;  /* 0x000000ffff157224 */ /* 0x000fe200078e00ff */
[----:B------:R-:W-:Y:S02]  /*5e70*/  PRMT R24, RZ, 0x7610, R24 ;  /* 0x00007610ff187816 */ /* 0x000fe40000000018 */
[----:B------:R-:W-:Y:S01]  /*5e80*/  PRMT R25, RZ, 0x7610, R25 ;  /* 0x00007610ff197816 */ /* 0x000fe20000000019 */
[----:B------:R-:W-:Y:S02]  /*5e90*/  IMAD.X R33, RZ, RZ, R5, P0 ;  /* 0x000000ffff217224 */ /* 0x000fe400000e0605 */
[----:B-1----:R-:W-:-:S02]  /*5ea0*/  IMAD.U32 R29, RZ, RZ, UR4 ;  /* 0x00000004ff1d7e24 */ /* 0x002fc4000f8e00ff */
[----:B0-----:R-:W-:-:S03]  /*5eb0*/  IMAD.WIDE R14, R2, 0x4, R14 ;  /* 0x00000004020e7825 */ /* 0x001fc600078e020e */
[----:B------:R-:W-:-:S05]  /*5ec0*/  IADD3 R2, P1, PT, R14, 0x20, RZ ;  /* 0x000000200e027810 */ /* 0x000fca0007f3e0ff */
[----:B------:R-:W-:-:S08]  /*5ed0*/  IMAD.X R30, RZ, RZ, R15, P1 ;  /* 0x000000ffff1e7224 */ /* 0x000fd000008e060f */
.L_x_82:
[----:B0-----:R-:W0:Y:S01]  /*5ee0*/  LDC R8, c[0x0][0x394] ;  /* 0x0000e500ff087b82 */ /* 0x001e220000000800 */
[----:B------:R-:W-:Y:S01]  /*5ef0*/  VIADD R31, R29, 0xfffffffe ;  /* 0xfffffffe1d1f7836 */ /* 0x000fe20000000000 */
[----:B------:R-:W-:Y:S01]  /*5f00*/  R2UR UR4, R22 ;  /* 0x00000000160472ca */ /* 0x000fe200000e0000 */
[----:B------:R-:W-:Y:S01]  /*5f10*/  IMAD.MOV.U32 R10, RZ, RZ, R29 ;  /* 0x000000ffff0a7224 */ /* 0x000fe200078e001d */
[----:B------:R-:W-:Y:S01]  /*5f20*/  R2UR UR5, R23 ;  /* 0x00000000170572ca */ /* 0x000fe200000e0000 */
[----:B------:R-:W-:Y:S02]  /*5f30*/  VIADD R29, R29, 0xffffffff ;  /* 0xffffffff1d1d7836 */ /* 0x000fe40000000000 */
[----:B------:R-:W-:Y:S01]  /*5f40*/  IMAD.WIDE.U32 R12, R31, 0x4, R4 ;  /* 0x000000041f0c7825 */ /* 0x000fe200078e0004 */
[----:B------:R-:W-:Y:S03]  /*5f50*/  BSSY.RECONVERGENT B1, `(.L_x_70) ;  /* 0x00000f0000017945 */ /* 0x000fe60003800200 */
[----:B------:R-:W-:Y:S01]  /*5f60*/  IMAD.MOV.U32 R0, RZ, RZ, R21 ;  /* 0x000000ffff007224 */ /* 0x000fe200078e0015 */
[----:B0-----:R-:W-:-:S05]  /*5f70*/  ISETP.GE.AND P0, PT, R29, R8, PT ;  /* 0x000000081d00720c */ /* 0x001fca0003f06270 */
[----:B------:R0:W5:Y:S01]  /*5f80*/  LD.E R3, desc[UR4][R12.64] ;  /* 0x000000040c037980 */ /* 0x000162000c101900 */
[----:B------:R-:W-:Y:S02]  /*5f90*/  VIADD R24, R24, 0x1 ;  /* 0x0000000118187836 */ /* 0x000fe40000000000 */
[----:B------:R-:W-:Y:S02]  /*5fa0*/  VIADD R25, R25, 0x1 ;  /* 0x0000000119197836 */ /* 0x000fe40000000000 */
[----:B------:R-:W-:-:S03]  /*5fb0*/  VIADD R21, R21, 0x1 ;  /* 0x0000000115157836 */ /* 0x000fc60000000000 */
[----:B0-----:R-:W-:Y:S05]  /*5fc0*/  @P0 BRA `(.L_x_71) ;  /* 0x0000000c00a00947 */ /* 0x001fea0003800000 */
[----:B------:R-:W-:Y:S01]  /*5fd0*/  ISETP.GE.U32.AND P0, PT, R0, 0xf, PT ;  /* 0x0000000f0000780c */ /* 0x000fe20003f06070 */
[----:B------:R-:W-:Y:S01]  /*5fe0*/  BSSY.RECONVERGENT B2, `(.L_x_72) ;  /* 0x000005b000027945 */ /* 0x000fe20003800200 */
[----:B------:R-:W-:Y:S02]  /*5ff0*/  IMAD R0, R31, R8, RZ ;  /* 0x000000081f007224 */ /* 0x000fe400078e02ff */
[----:B------:R-:W-:-:S09]  /*6000*/  IMAD.MOV.U32 R9, RZ, RZ, R29 ;  /* 0x000000ffff097224 */ /* 0x000fd200078e001d */
[----:B------:R-:W-:Y:S05]  /*6010*/  @!P0 BRA `(.L_x_73) ;  /* 0x00000004005c8947 */ /* 0x000fea0003800000 */
[C---:B------:R-:W-:Y:S01]  /*6020*/  IADD3 R9, P0, PT, R29.reuse, R0, RZ ;  /* 0x000000001d097210 */ /* 0x040fe20007f1e0ff */
[----:B------:R-:W-:Y:S01]  /*6030*/  IMAD.IADD R35, R29, 0x1, R0 ;  /* 0x000000011d237824 */ /* 0x000fe200078e0200 */
[----:B------:R-:W-:Y:S01]  /*6040*/  LOP3.LUT R36, R21, 0xfffffff0, RZ, 0xc0, !PT ;  /* 0xfffffff015247812 */ /* 0x000fe200078ec0ff */
[----:B------:R-:W-:Y:S01]  /*6050*/  IMAD.WIDE.U32 R6, R29, 0x4, R32 ;  /* 0x000000041d067825 */ /* 0x000fe200078e0020 */
[----:B------:R-:W-:Y:S03]  /*6060*/  BSSY.RECONVERGENT B3, `(.L_x_74) ;  /* 0x0000051000037945 */ /* 0x000fe60003800200 */
[----:B------:R-:W-:Y:S01]  /*6070*/  IMAD.X R40, RZ, RZ, RZ, P0 ;  /* 0x000000ffff287224 */ /* 0x000fe200000e06ff */
[----:B------:R-:W-:Y:S01]  /*6080*/  LEA R39, P0, R9, R2, 0x2 ;  /* 0x0000000209277211 */ /* 0x000fe200078010ff */
[----:B------:R-:W-:-:S03]  /*6090*/  IMAD.WIDE.U32 R34, R35, 0x4, R14 ;  /* 0x0000000423227825 */ /* 0x000fc600078e000e */
[----:B------:R-:W-:Y:S01]  /*60a0*/  LEA.HI.X R40, R9, R30, R40, 0x2, P0 ;  /* 0x0000001e09287211 */ /* 0x000fe200000f1428 */
[----:B------:R-:W-:Y:S02]  /*60b0*/  IMAD.MOV.U32 R41, RZ, RZ, R6 ;  /* 0x000000ffff297224 */ /* 0x000fe400078e0006 */
[----:B------:R-:W-:Y:S02]  /*60c0*/  IMAD.MOV.U32 R9, RZ, RZ, R10 ;  /* 0x000000ffff097224 */ /* 0x000fe400078e000a */
[----:B------:R-:W-:-:S07]  /*60d0*/  IMAD.MOV R36, RZ, RZ, -R36 ;  /* 0x000000ffff247224 */ /* 0x000fce00078e0a24 */
.L_x_75:
[C---:B------:R-:W-:Y:S01]  /*60e0*/  R2UR UR4, R22.reuse ;  /* 0x00000000160472ca */ /* 0x040fe200000e0000 */
[----:B------:R-:W-:Y:S01]  /*60f0*/  IMAD.MOV.U32 R6, RZ, RZ, R41 ;  /* 0x000000ffff067224 */ /* 0x000fe200078e0029 */
[C---:B------:R-:W-:Y:S02]  /*6100*/  R2UR UR5, R23.reuse ;  /* 0x00000000170572ca */ /* 0x040fe400000e0000 */
[----:B------:R-:W-:Y:S02]  /*6110*/  R2UR UR6, R22 ;  /* 0x00000000160672ca */ /* 0x000fe400000e0000 */
[----:B------:R-:W-:-:S09]  /*6120*/  R2UR UR7, R23 ;  /* 0x00000000170772ca */ /* 0x000fd200000e0000 */
[----:B------:R-:W2:Y:S04]  /*6130*/  LDG.E R38, desc[UR4][R34.64] ;  /* 0x0000000422267981 */ /* 0x000ea8000c1e1900 */
[----:B------:R-:W2:Y:S01]  /*6140*/  LD.E R37, desc[UR6][R6.64+-0x20] ;  /* 0xffffe00606257980 */ /* 0x000ea2000c101900 */
[----:B------:R-:W-:Y:S02]  /*6150*/  IMAD.MOV.U32 R10, RZ, RZ, R39 ;  /* 0x000000ffff0a7224 */ /* 0x000fe400078e0027 */
[----:B------:R-:W-:Y:S01]  /*6160*/  IMAD.MOV.U32 R11, RZ, RZ, R40 ;  /* 0x000000ffff0b7224 */ /* 0x000fe200078e0028 */
[----:B------:R-:W3:Y:S04]  /*6170*/  LD.E R39, desc[UR6][R6.64+-0x1c] ;  /* 0xffffe40606277980 */ /* 0x000ee8000c101900 */
[----:B------:R-:W3:Y:S04]  /*6180*/  LDG.E R40, desc[UR4][R10.64+-0x1c] ;  /* 0xffffe4040a287981 */ /* 0x000ee8000c1e1900 */
[----:B------:R-:W4:Y:S04]  /*6190*/  LDG.E R42, desc[UR4][R10.64+-0x18] ;  /* 0xffffe8040a2a7981 */ /* 0x000f28000c1e1900 */
[----:B------:R-:W4:Y:S01]  /*61a0*/  LD.E R41, desc[UR6][R6.64+-0x18] ;  /* 0xffffe80606297980 */ /* 0x000f22000c101900 */
[----:B------:R-:W-:Y:S01]  /*61b0*/  R2UR UR8, R22 ;  /* 0x00000000160872ca */ /* 0x000fe200000e0000 */
[----:B--2--5:R-:W-:-:S02]  /*61c0*/  FFMA R37, -R38, R37, R3 ;  /* 0x0000002526257223 */ /* 0x024fc40000000103 */
[----:B------:R-:W2:Y:S04]  /*61d0*/  LDG.E R38, desc[UR4][R10.64+-0x14] ;  /* 0xffffec040a267981 */ /* 0x000ea8000c1e1900 */
[----:B------:R-:W2:Y:S01]  /*61e0*/  LD.E R3, desc[UR6][R6.64+-0x14] ;  /* 0xffffec0606037980 */ /* 0x000ea2000c101900 */
[C---:B------:R-:W-:Y:S02]  /*61f0*/  R2UR UR9, R23.reuse ;  /* 0x00000000170972ca */ /* 0x040fe400000e0000 */
[----:B------:R-:W-:Y:S02]  /*6200*/  R2UR UR10, R22 ;  /* 0x00000000160a72ca */ /* 0x000fe400000e0000 */
[----:B------:R-:W-:Y:S01]  /*6210*/  R2UR UR11, R23 ;  /* 0x00000000170b72ca */ /* 0x000fe200000e0000 */
[----:B---3--:R-:W-:-:S02]  /*6220*/  FFMA R37, -R40, R39, R37 ;  /* 0x0000002728257223 */ /* 0x008fc40000000125 */
[----:B------:R-:W3:Y:S04]  /*6230*/  LDG.E R40, desc[UR4][R10.64+-0x10] ;  /* 0xfffff0040a287981 */ /* 0x000ee8000c1e1900 */
[----:B------:R-:W3:Y:S01]  /*6240*/  LD.E R39, desc[UR6][R6.64+-0x10] ;  /* 0xfffff00606277980 */ /* 0x000ee2000c101900 */
[----:B----4-:R-:W-:-:S03]  /*6250*/  FFMA R37, -R42, R41, R37 ;  /* 0x000000292a257223 */ /* 0x010fc60000000125 */
[----:B------:R-:W4:Y:S04]  /*6260*/  LDG.E R42, desc[UR8][R10.64+-0xc] ;  /* 0xfffff4080a2a7981 */ /* 0x000f28000c1e1900 */
[----:B------:R-:W4:Y:S01]  /*6270*/  LD.E R41, desc[UR10][R6.64+-0xc] ;  /* 0xfffff40a06297980 */ /* 0x000f22000c101900 */
[----:B--2---:R-:W-:-:S03]  /*6280*/  FFMA R3, -R38, R3, R37 ;  /* 0x0000000326037223 */ /* 0x004fc60000000125 */
[----:B------:R-:W2:Y:S04]  /*6290*/  LDG.E R38, desc[UR4][R10.64+-0x8] ;  /* 0xfffff8040a267981 */ /* 0x000ea8000c1e1900 */
[----:B------:R-:W2:Y:S01]  /*62a0*/  LD.E R37, desc[UR6][R6.64+-0x8] ;  /* 0xfffff80606257980 */ /* 0x000ea2000c101900 */
[----:B---3--:R-:W-:-:S03]  /*62b0*/  FFMA R3, -R40, R39, R3 ;  /* 0x0000002728037223 */ /* 0x008fc60000000103 */
        /* <DEDUP_REMOVED lines=17> */
[C---:B------:R-:W-:Y:S02]  /*63d0*/  R2UR UR12, R22.reuse ;  /* 0x00000000160c72ca */ /* 0x040fe400000e0000 */
        /* <DEDUP_REMOVED lines=11> */
[----:B------:R0:W2:Y:S01]  /*6490*/  LD.E R37, desc[UR14][R6.64+0x1c] ;  /* 0x00001c0e06257980 */ /* 0x0000a2000c101900 */
[----:B------:R-:W-:-:S05]  /*64a0*/  VIADD R36, R36, 0x10 ;  /* 0x0000001024247836 */ /* 0x000fca0000000000 */
[----:B------:R-:W-:Y:S01]  /*64b0*/  ISETP.NE.AND P0, PT, R36, RZ, PT ;  /* 0x000000ff2400720c */ /* 0x000fe20003f05270 */
[----:B---3--:R-:W-:Y:S01]  /*64c0*/  FFMA R3, -R40, R39, R3 ;  /* 0x0000002728037223 */ /* 0x008fe20000000103 */
[----:B------:R-:W-:Y:S02]  /*64d0*/  IADD3 R34, P1, PT, R34, 0x40, RZ ;  /* 0x0000004022227810 */ /* 0x000fe40007f3e0ff */
[----:B------:R-:W-:Y:S01]  /*64e0*/  IADD3 R39, P3, PT, R10, 0x40, RZ ;  /* 0x000000400a277810 */ /* 0x000fe20007f7e0ff */
[----:B----4-:R-:W-:Y:S01]  /*64f0*/  FFMA R3, -R42, R41, R3 ;  /* 0x000000292a037223 */ /* 0x010fe20000000103 */
[----:B------:R-:W-:-:S03]  /*6500*/  IADD3 R41, P2, PT, R6, 0x40, RZ ;  /* 0x0000004006297810 */ /* 0x000fc60007f5e0ff */
[----:B------:R-:W-:Y:S02]  /*6510*/  IMAD.X R40, RZ, RZ, R11, P3 ;  /* 0x000000ffff287224 */ /* 0x000fe400018e060b */
[----:B------:R-:W-:Y:S02]  /*6520*/  VIADD R9, R9, 0x10 ;  /* 0x0000001009097836 */ /* 0x000fe40000000000 */
[----:B0-----:R-:W-:Y:S02]  /*6530*/  IMAD.X R7, RZ, RZ, R7, P2 ;  /* 0x000000ffff077224 */ /* 0x001fe400010e0607 */
[----:B------:R-:W-:Y:S02]  /*6540*/  IMAD.X R35, RZ, RZ, R35, P1 ;  /* 0x000000ffff237224 */ /* 0x000fe400008e0623 */
[----:B--2---:R-:W-:Y:S01]  /*6550*/  FFMA R3, -R38, R37, R3 ;  /* 0x0000002526037223 */ /* 0x004fe20000000103 */
[----:B------:R-:W-:Y:S06]  /*6560*/  @P0 BRA `(.L_x_75) ;  /* 0xfffffff800dc0947 */ /* 0x000fec000383ffff */
[----:B------:R-:W-:Y:S05]  /*6570*/  BSYNC.RECONVERGENT B3 ;  /* 0x0000000000037941 */ /* 0x000fea0003800200 */
.L_x_74:
[----:B------:R-:W-:-:S07]  /*6580*/  VIADD R9, R9, 0xffffffff ;  /* 0xffffffff09097836 */ /* 0x000fce0000000000 */
.L_x_73:
[----:B------:R-:W-:Y:S05]  /*6590*/  BSYNC.RECONVERGENT B2 ;  /* 0x0000000000027941 */ /* 0x000fea0003800200 */
.L_x_72:
[----:B------:R-:W-:-:S13]  /*65a0*/  LOP3.LUT P0, RZ, R21, 0xf, RZ, 0xc0, !PT ;  /* 0x0000000f15ff7812 */ /* 0x000fda000780c0ff */
[----:B------:R-:W-:Y:S05]  /*65b0*/  @!P0 BRA `(.L_x_71) ;  /* 0x0000000800248947 */ /* 0x000fea0003800000 */
[----:B------:R-:W-:Y:S01]  /*65c0*/  LOP3.LUT R7, R25, 0xf, RZ, 0xc0, !PT ;  /* 0x0000000f19077812 */ /* 0x000fe200078ec0ff */
[----:B------:R-:W-:Y:S03]  /*65d0*/  BSSY.RECONVERGENT B2, `(.L_x_76) ;  /* 0x000003b000027945 */ /* 0x000fe60003800200 */
[C---:B------:R-:W-:Y:S01]  /*65e0*/  LOP3.LUT P1, RZ, R7.reuse, 0x7, RZ, 0xc0, !PT ;  /* 0x0000000707ff7812 */ /* 0x040fe2000782c0ff */
[----:B------:R-:W-:-:S05]  /*65f0*/  VIADD R6, R7, 0xffffffff ;  /* 0xffffffff07067836 */ /* 0x000fca0000000000 */
[----:B------:R-:W-:-:S13]  /*6600*/  ISETP.GE.U32.AND P0, PT, R6, 0x7, PT ;  /* 0x000000070600780c */ /* 0x000fda0003f06070 */
[----:B------:R-:W-:Y:S05]  /*6610*/  @!P0 BRA `(.L_x_77) ;  /* 0x0000000000d88947 */ /* 0x000fea0003800000 */
[----:B------:R-:W-:Y:S01]  /*6620*/  R2UR UR4, R22 ;  /* 0x00000000160472ca */ /* 0x000fe200000e0000 */
[----:B------:R-:W-:Y:S01]  /*6630*/  IMAD.IADD R35, R0, 0x1, R9 ;  /* 0x0000000100237824 */ /* 0x000fe200078e0209 */
[----:B------:R-:W-:Y:S01]  /*6640*/  R2UR UR5, R23 ;  /* 0x00000000170572ca */ /* 0x000fe200000e0000 */
[----:B------:R-:W-:Y:S01]  /*6650*/  IMAD.WIDE.U32 R6, R9, 0x4, R4 ;  /* 0x0000000409067825 */ /* 0x000fe200078e0004 */
[----:B------:R-:W-:Y:S02]  /*6660*/  R2UR UR6, R22 ;  /* 0x00000000160672ca */ /* 0x000fe400000e0000 */
[----:B------:R-:W-:Y:S01]  /*6670*/  R2UR UR7, R23 ;  /* 0x00000000170772ca */ /* 0x000fe200000e0000 */
[----:B------:R-:W-:Y:S01]  /*6680*/  IMAD.WIDE.U32 R34, R35, 0x4, R14 ;  /* 0x0000000423227825 */ /* 0x000fe200078e000e */
[----:B------:R-:W-:Y:S02]  /*6690*/  IADD3 R11, P0, PT, R0, R9, RZ ;  /* 0x00000009000b7210 */ /* 0x000fe40007f1e0ff */
[----:B------:R-:W-:-:S02]  /*66a0*/  R2UR UR8, R22 ;  /* 0x00000000160872ca */ /* 0x000fc400000e0000 */
[----:B------:R-:W-:Y:S01]  /*66b0*/  R2UR UR9, R23 ;  /* 0x00000000170972ca */ /* 0x000fe200000e0000 */
[----:B------:R-:W-:Y:S01]  /*66c0*/  IMAD.X R37, RZ, RZ, RZ, P0 ;  /* 0x000000ffff257224 */ /* 0x000fe200000e06ff */
[C---:B------:R-:W-:Y:S01]  /*66d0*/  LEA R10, P0, R11.reuse, R14, 0x2 ;  /* 0x0000000e0b0a7211 */ /* 0x040fe200078010ff */
[----:B------:R-:W2:Y:S03]  /*66e0*/  LDG.E R34, desc[UR4][R34.64] ;  /* 0x0000000422227981 */ /* 0x000ea6000c1e1900 */
[----:B------:R-:W-:Y:S01]  /*66f0*/  LEA.HI.X R11, R11, R15, R37, 0x2, P0 ;  /* 0x0000000f0b0b7211 */ /* 0x000fe200000f1425 */
[----:B------:R-:W2:Y:S04]  /*6700*/  LD.E R36, desc[UR6][R6.64] ;  /* 0x0000000606247980 */ /* 0x000ea8000c101900 */
[----:B------:R-:W3:Y:S04]  /*6710*/  LDG.E R37, desc[UR4][R10.64+0x4] ;  /* 0x000004040a257981 */ /* 0x000ee8000c1e1900 */
[----:B------:R-:W3:Y:S01]  /*6720*/  LD.E R38, desc[UR8][R6.64+0x4] ;  /* 0x0000040806267980 */ /* 0x000ee2000c101900 */
[----:B------:R-:W-:-:S02]  /*6730*/  R2UR UR10, R22 ;  /* 0x00000000160a72ca */ /* 0x000fc400000e0000 */
[C---:B------:R-:W-:Y:S01]  /*6740*/  R2UR UR11, R23.reuse ;  /* 0x00000000170b72ca */ /* 0x040fe200000e0000 */
[----:B------:R-:W4:Y:S01]  /*6750*/  LD.E R43, desc[UR4][R6.64+0x1c] ;  /* 0x00001c04062b7980 */ /* 0x000f22000c101900 */
[C---:B------:R-:W-:Y:S02]  /*6760*/  R2UR UR12, R22.reuse ;  /* 0x00000000160c72ca */ /* 0x040fe400000e0000 */
[C---:B------:R-:W-:Y:S02]  /*6770*/  R2UR UR13, R23.reuse ;  /* 0x00000000170d72ca */ /* 0x040fe400000e0000 */
[C---:B------:R-:W-:Y:S02]  /*6780*/  R2UR UR14, R22.reuse ;  /* 0x00000000160e72ca */ /* 0x040fe400000e0000 */
[----:B------:R-:W-:Y:S02]  /*6790*/  R2UR UR15, R23 ;  /* 0x00000000170f72ca */ /* 0x000fe400000e0000 */
[----:B------:R-:W-:-:S02]  /*67a0*/  R2UR UR16, R22 ;  /* 0x00000000161072ca */ /* 0x000fc400000e0000 */
[C---:B------:R-:W-:Y:S01]  /*67b0*/  R2UR UR17, R23.reuse ;  /* 0x00000000171172ca */ /* 0x040fe200000e0000 */
[----:B------:R-:W4:Y:S01]  /*67c0*/  LD.E R35, desc[UR10][R6.64+0xc] ;  /* 0x00000c0a06237980 */ /* 0x000f22000c101900 */
[C---:B------:R-:W-:Y:S02]  /*67d0*/  R2UR UR18, R22.reuse ;  /* 0x00000000161272ca */ /* 0x040fe400000e0000 */
[C---:B------:R-:W-:Y:S01]  /*67e0*/  R2UR UR19, R23.reuse ;  /* 0x00000000171372ca */ /* 0x040fe200000e0000 */
[----:B------:R-:W4:Y:S01]  /*67f0*/  LDG.E R40, desc[UR12][R10.64+0x10] ;  /* 0x0000100c0a287981 */ /* 0x000f22000c1e1900 */
[C---:B------:R-:W-:Y:S02]  /*6800*/  R2UR UR20, R22.reuse ;  /* 0x00000000161472ca */ /* 0x040fe400000e0000 */
[----:B------:R-:W-:Y:S02]  /*6810*/  R2UR UR21, R23 ;  /* 0x00000000171572ca */ /* 0x000fe400000e0000 */
[----:B------:R-:W-:-:S02]  /*6820*/  R2UR UR22, R22 ;  /* 0x00000000161672ca */ /* 0x000fc400000e0000 */
[C---:B------:R-:W-:Y:S01]  /*6830*/  R2UR UR23, R23.reuse ;  /* 0x00000000171772ca */ /* 0x040fe200000e0000 */
[----:B------:R-:W4:Y:S01]  /*6840*/  LDG.E R42, desc[UR16][R10.64+0x14] ;  /* 0x000014100a2a7981 */ /* 0x000f22000c1e1900 */
[----:B------:R-:W-:Y:S02]  /*6850*/  R2UR UR24, R22 ;  /* 0x00000000161872ca */ /* 0x000fe400000e0000 */
[----:B------:R-:W-:Y:S01]  /*6860*/  R2UR UR25, R23 ;  /* 0x00000000171972ca */ /* 0x000fe200000e0000 */
[----:B------:R-:W4:Y:S04]  /*6870*/  LD.E R39, desc[UR18][R6.64+0x14] ;  /* 0x0000141206277980 */ /* 0x000f28000c101900 */
[----:B------:R-:W4:Y:S04]  /*6880*/  LDG.E R44, desc[UR20][R10.64+0x18] ;  /* 0x000018140a2c7981 */ /* 0x000f28000c1e1900 */
[----:B------:R-:W4:Y:S04]  /*6890*/  LD.E R41, desc[UR22][R6.64+0x18] ;  /* 0x0000181606297980 */ /* 0x000f28000c101900 */
[----:B------:R-:W4:Y:S01]  /*68a0*/  LDG.E R46, desc[UR24][R10.64+0x1c] ;  /* 0x00001c180a2e7981 */ /* 0x000f22000c1e1900 */
[----:B--2--5:R-:W-:-:S03]  /*68b0*/  FFMA R36, -R34, R36, R3 ;  /* 0x0000002422247223 */ /* 0x024fc60000000103 */
[----:B------:R-:W2:Y:S04]  /*68c0*/  LD.E R34, desc[UR6][R6.64+0x8] ;  /* 0x0000080606227980 */ /* 0x000ea8000c101900 */
[----:B------:R-:W2:Y:S01]  /*68d0*/  LDG.E R3, desc[UR4][R10.64+0x8] ;  /* 0x000008040a037981 */ /* 0x000ea2000c1e1900 */
[----:B---3--:R-:W-:-:S03]  /*68e0*/  FFMA R36, -R37, R38, R36 ;  /* 0x0000002625247223 */ /* 0x008fc60000000124 */
[----:B------:R-:W4:Y:S04]  /*68f0*/  LDG.E R38, desc[UR8][R10.64+0xc] ;  /* 0x00000c080a267981 */ /* 0x000f28000c1e1900 */
[----:B------:R-:W3:Y:S01]  /*6900*/  LD.E R37, desc[UR14][R6.64+0x10] ;  /* 0x0000100e06257980 */ /* 0x000ee2000c101900 */
[----:B------:R-:W-:Y:S02]  /*6910*/  VIADD R9, R9, 0x8 ;  /* 0x0000000809097836 */ /* 0x000fe40000000000 */
[----:B--2---:R-:W-:-:S04]  /*6920*/  FFMA R3, -R3, R34, R36 ;  /* 0x0000002203037223 */ /* 0x004fc80000000124 */
[----:B----4-:R-:W-:-:S04]  /*6930*/  FFMA R3, -R38, R35, R3 ;  /* 0x0000002326037223 */ /* 0x010fc80000000103 */
[----:B---3--:R-:W-:-:S04]  /*6940*/  FFMA R3, -R40, R37, R3 ;  /* 0x0000002528037223 */ /* 0x008fc80000000103 */
[----:B------:R-:W-:-:S04]  /*6950*/  FFMA R3, -R42, R39, R3 ;  /* 0x000000272a037223 */ /* 0x000fc80000000103 */
[----:B------:R-:W-:-:S04]  /*6960*/  FFMA R3, -R44, R41, R3 ;  /* 0x000000292c037223 */ /* 0x000fc80000000103 */
[----:B------:R-:W-:-:S07]  /*6970*/  FFMA R3, -R46, R43, R3 ;  /* 0x0000002b2e037223 */ /* 0x000fce0000000103 */
.L_x_77:
[----:B------:R-:W-:Y:S05]  /*6980*/  BSYNC.RECONVERGENT B2 ;  /* 0x0000000000027941 */ /* 0x000fea0003800200 */
.L_x_76:
[----:B------:R-:W-:Y:S05]  /*6990*/  @!P1 BRA `(.L_x_71) ;  /* 0x00000004002c9947 */ /* 0x000fea0003800000 */
[----:B------:R-:W-:Y:S01]  /*69a0*/  LOP3.LUT R36, R24, 0xffff, RZ, 0xc0, !PT ;  /* 0x0000ffff18247812 */ /* 0x000fe200078ec0ff */
[----:B------:R-:W-:Y:S03]  /*69b0*/  BSSY.RECONVERGENT B2, `(.L_x_78) ;  /* 0x0000029000027945 */ /* 0x000fe60003800200 */
[C---:B------:R-:W-:Y:S02]  /*69c0*/  LOP3.LUT R6, R36.reuse, 0x7, RZ, 0xc0, !PT ;  /* 0x0000000724067812 */ /* 0x040fe400078ec0ff */
[----:B------:R-:W-:-:S03]  /*69d0*/  LOP3.LUT R36, R36, 0x3, RZ, 0xc0, !PT ;  /* 0x0000000324247812 */ /* 0x000fc600078ec0ff */
[----:B------:R-:W-:Y:S01]  /*69e0*/  VIADD R6, R6, 0xffffffff ;  /* 0xffffffff06067836 */ /* 0x000fe20000000000 */
[----:B------:R-:W-:-:S04]  /*69f0*/  ISETP.NE.AND P1, PT, R36, RZ, PT ;  /* 0x000000ff2400720c */ /* 0x000fc80003f25270 */
        /* <DEDUP_REMOVED lines=11> */
[C---:B------:R-:W-:Y:S01]  /*6ab0*/  R2UR UR9, R23.reuse ;  /* 0x00000000170972ca */ /* 0x040fe200000e0000 */
[----:B------:R-:W-:Y:S01]  /*6ac0*/  IMAD.X R37, RZ, RZ, RZ, P0 ;  /* 0x000000ffff257224 */ /* 0x000fe200000e06ff */
[C---:B------:R-:W-:Y:S01]  /*6ad0*/  R2UR UR10, R22.reuse ;  /* 0x00000000160a72ca */ /* 0x040fe200000e0000 */
[----:B------:R-:W2:Y:S01]  /*6ae0*/  LDG.E R34, desc[UR4][R34.64] ;  /* 0x0000000422227981 */ /* 0x000ea2000c1e1900 */
[C---:B------:R-:W-:Y:S02]  /*6af0*/  R2UR UR11, R23.reuse ;  /* 0x00000000170b72ca */ /* 0x040fe400000e0000 */
[----:B------:R-:W-:Y:S02]  /*6b00*/  R2UR UR12, R22 ;  /* 0x00000000160c72ca */ /* 0x000fe400000e0000 */
[----:B------:R-:W-:Y:S02]  /*6b10*/  R2UR UR13, R23 ;  /* 0x00000000170d72ca */ /* 0x000fe400000e0000 */
[----:B------:R-:W-:-:S02]  /*6b20*/  LEA R6, P0, R7, R14, 0x2 ;  /* 0x0000000e07067211 */ /* 0x000fc400078010ff */
[C---:B------:R-:W-:Y:S02]  /*6b30*/  R2UR UR14, R22.reuse ;  /* 0x00000000160e72ca */ /* 0x040fe400000e0000 */
[----:B------:R-:W-:Y:S02]  /*6b40*/  R2UR UR15, R23 ;  /* 0x00000000170f72ca */ /* 0x000fe400000e0000 */
[----:B------:R-:W-:Y:S01]  /*6b50*/  LEA.HI.X R7, R7, R15, R37, 0x2, P0 ;  /* 0x0000000f07077211 */ /* 0x000fe200000f1425 */
[----:B------:R-:W3:Y:S01]  /*6b60*/  LD.E R38, desc[UR10][R10.64+0x4] ;  /* 0x0000040a0a267980 */ /* 0x000ee2000c101900 */
[----:B------:R-:W-:Y:S02]  /*6b70*/  R2UR UR16, R22 ;  /* 0x00000000161072ca */ /* 0x000fe400000e0000 */
[----:B------:R-:W-:Y:S01]  /*6b80*/  R2UR UR17, R23 ;  /* 0x00000000171172ca */ /* 0x000fe200000e0000 */
[----:B------:R-:W2:Y:S04]  /*6b90*/  LD.E R37, desc[UR6][R10.64] ;  /* 0x000000060a257980 */ /* 0x000ea8000c101900 */
[----:B------:R-:W3:Y:S04]  /*6ba0*/  LDG.E R39, desc[UR8][R6.64+0x4] ;  /* 0x0000040806277981 */ /* 0x000ee8000c1e1900 */
[----:B------:R-:W4:Y:S04]  /*6bb0*/  LD.E R40, desc[UR14][R10.64+0x8] ;  /* 0x0000080e0a287980 */ /* 0x000f28000c101900 */
[----:B------:R-:W4:Y:S04]  /*6bc0*/  LDG.E R41, desc[UR12][R6.64+0x8] ;  /* 0x0000080c06297981 */ /* 0x000f28000c1e1900 */
[----:B------:R-:W4:Y:S04]  /*6bd0*/  LD.E R42, desc[UR16][R10.64+0xc] ;  /* 0x00000c100a2a7980 */ /* 0x000f28000c101900 */
[----:B------:R-:W4:Y:S01]  /*6be0*/  LDG.E R43, desc[UR4][R6.64+0xc] ;  /* 0x00000c04062b7981 */ /* 0x000f22000c1e1900 */
[----:B------:R-:W-:-:S02]  /*6bf0*/  VIADD R9, R9, 0x4 ;  /* 0x0000000409097836 */ /* 0x000fc40000000000 */
[----:B--2--5:R-:W-:-:S04]  /*6c00*/  FFMA R34, -R34, R37, R3 ;  /* 0x0000002522227223 */ /* 0x024fc80000000103 */
[----:B---3--:R-:W-:-:S04]  /*6c10*/  FFMA R34, -R39, R38, R34 ;  /* 0x0000002627227223 */ /* 0x008fc80000000122 */
[----:B----4-:R-:W-:-:S04]  /*6c20*/  FFMA R34, -R41, R40, R34 ;  /* 0x0000002829227223 */ /* 0x010fc80000000122 */
[----:B------:R-:W-:-:S07]  /*6c30*/  FFMA R3, -R43, R42, R34 ;  /* 0x0000002a2b037223 */ /* 0x000fce0000000122 */
.L_x_79:
[----:B------:R-:W-:Y:S05]  /*6c40*/  BSYNC.RECONVERGENT B2 ;  /* 0x0000000000027941 */ /* 0x000fea0003800200 */
.L_x_78:
[----:B------:R-:W-:Y:S05]  /*6c50*/  @!P1 BRA `(.L_x_71) ;  /* 0x00000000007c9947 */ /* 0x000fea0003800000 */
[----:B------:R-:W-:Y:S01]  /*6c60*/  R2UR UR6, R22 ;  /* 0x00000000160672ca */ /* 0x000fe200000e0000 */
[----:B------:R-:W-:Y:S01]  /*6c70*/  IMAD.IADD R11, R0, 0x1, R9 ;  /* 0x00000001000b7824 */ /* 0x000fe200078e0209 */
[----:B------:R-:W-:Y:S01]  /*6c80*/  R2UR UR7, R23 ;  /* 0x00000000170772ca */ /* 0x000fe200000e0000 */
[----:B------:R-:W-:Y:S01]  /*6c90*/  IMAD.WIDE.U32 R6, R9, 0x4, R4 ;  /* 0x0000000409067825 */ /* 0x000fe200078e0004 */
[----:B------:R-:W-:Y:S02]  /*6ca0*/  R2UR UR4, R22 ;  /* 0x00000000160472ca */ /* 0x000fe400000e0000 */
[----:B------:R-:W-:Y:S01]  /*6cb0*/  R2UR UR5, R23 ;  /* 0x00000000170572ca */ /* 0x000fe200000e0000 */
[----:B------:R-:W-:-:S08]  /*6cc0*/  IMAD.WIDE.U32 R10, R11, 0x4, R14 ;  /* 0x000000040b0a7825 */ /* 0x000fd000078e000e */
[----:B------:R-:W2:Y:S04]  /*6cd0*/  LD.E R34, desc[UR6][R6.64] ;  /* 0x0000000606227980 */ /* 0x000ea8000c101900 */
[----:B------:R-:W2:Y:S01]  /*6ce0*/  LDG.E R10, desc[UR4][R10.64] ;  /* 0x000000040a0a7981 */ /* 0x000ea2000c1e1900 */
[----:B------:R-:W-:Y:S01]  /*6cf0*/  ISETP.NE.AND P0, PT, R36, 0x1, PT ;  /* 0x000000012400780c */ /* 0x000fe20003f05270 */
[----:B--2--5:R-:W-:-:S12]  /*6d00*/  FFMA R3, -R10, R34, R3 ;  /* 0x000000220a037223 */ /* 0x024fd80000000103 */
[----:B------:R-:W-:Y:S05]  /*6d10*/  @!P0 BRA `(.L_x_71) ;  /* 0x00000000004c8947 */ /* 0x000fea0003800000 */
[----:B------:R-:W-:Y:S02]  /*6d20*/  ISETP.NE.AND P0, PT, R36, 0x2, PT ;  /* 0x000000022400780c */ /* 0x000fe40003f05270 */
[----:B------:R-:W-:Y:S02]  /*6d30*/  IADD3 R9, P1, PT, R0, R9, RZ ;  /* 0x0000000900097210 */ /* 0x000fe40007f3e0ff */
[C---:B------:R-:W-:Y:S02]  /*6d40*/  R2UR UR6, R22.reuse ;  /* 0x00000000160672ca */ /* 0x040fe400000e0000 */
[C---:B------:R-:W-:Y:S01]  /*6d50*/  R2UR UR7, R23.reuse ;  /* 0x00000000170772ca */ /* 0x040fe200000e0000 */
[----:B------:R-:W-:Y:S01]  /*6d60*/  IMAD.X R0, RZ, RZ, RZ, P1 ;  /* 0x000000ffff007224 */ /* 0x000fe200008e06ff */
[----:B------:R-:W-:Y:S02]  /*6d70*/  R2UR UR4, R22 ;  /* 0x00000000160472ca */ /* 0x000fe400000e0000 */
[----:B------:R-:W-:-:S02]  /*6d80*/  R2UR UR5, R23 ;  /* 0x00000000170572ca */ /* 0x000fc400000e0000 */
[----:B------:R-:W-:Y:S02]  /*6d90*/  LEA R10, P1, R9, R14, 0x2 ;  /* 0x0000000e090a7211 */ /* 0x000fe400078210ff */
[C---:B------:R-:W-:Y:S02]  /*6da0*/  @P0 R2UR UR10, R22.reuse ;  /* 0x00000000160a02ca */ /* 0x040fe400000e0000 */
[C---:B------:R-:W-:Y:S02]  /*6db0*/  @P0 R2UR UR11, R23.reuse ;  /* 0x00000000170b02ca */ /* 0x040fe400000e0000 */
[----:B------:R-:W-:Y:S02]  /*6dc0*/  @P0 R2UR UR8, R22 ;  /* 0x00000000160802ca */ /* 0x000fe400000e0000 */
[----:B------:R-:W-:Y:S02]  /*6dd0*/  @P0 R2UR UR9, R23 ;  /* 0x00000000170902ca */ /* 0x000fe400000e0000 */
[----:B------:R-:W-:-:S02]  /*6de0*/  LEA.HI.X R11, R9, R15, R0, 0x2, P1 ;  /* 0x0000000f090b7211 */ /* 0x000fc400008f1400 */
[----:B------:R-:W2:Y:S04]  /*6df0*/  LD.E R9, desc[UR6][R6.64+0x4] ;  /* 0x0000040606097980 */ /* 0x000ea8000c101900 */
[----:B------:R-:W2:Y:S04]  /*6e00*/  LDG.E R0, desc[UR4][R10.64+0x4] ;  /* 0x000004040a007981 */ /* 0x000ea8000c1e1900 */
[----:B------:R-:W3:Y:S04]  /*6e10*/  @P0 LD.E R35, desc[UR10][R6.64+0x8] ;  /* 0x0000080a06230980 */ /* 0x000ee8000c101900 */
[----:B------:R-:W3:Y:S01]  /*6e20*/  @P0 LDG.E R34, desc[UR8][R10.64+0x8] ;  /* 0x000008080a220981 */ /* 0x000ee2000c1e1900 */
[----:B--2---:R-:W-:-:S04]  /*6e30*/  FFMA R3, -R0, R9, R3 ;  /* 0x0000000900037223 */ /* 0x004fc80000000103 */
[----:B---3--:R-:W-:-:S07]  /*6e40*/  @P0 FFMA R3, -R34, R35, R3 ;  /* 0x0000002322030223 */ /* 0x008fce0000000103 */
.L_x_71:
[----:B------:R-:W-:Y:S05]  /*6e50*/  BSYNC.RECONVERGENT B1 ;  /* 0x0000000000017941 */ /* 0x000fea0003800200 */
.L_x_70:
[----:B------:R-:W-:Y:S01]  /*6e60*/  R2UR UR4, R22 ;  /* 0x00000000160472ca */ /* 0x000fe200000e0000 */
[----:B------:R-:W-:Y:S01]  /*6e70*/  IMAD R7, R31, R8, R31 ;  /* 0x000000081f077224 */ /* 0x000fe200078e021f */
[----:B------:R-:W-:-:S03]  /*6e80*/  R2UR UR5, R23 ;  /* 0x00000000170572ca */ /* 0x000fc600000e0000 */
[----:B------:R-:W-:-:S10]  /*6e90*/  IMAD.WIDE R6, R7, 0x4, R14 ;  /* 0x0000000407067825 */ /* 0x000fd400078e020e */
[----:B------:R-:W2:Y:S01]  /*6ea0*/  LDG.E R6, desc[UR4][R6.64] ;  /* 0x0000000406067981 */ /* 0x000ea2000c1e1900 */
[----:B------:R-:W-:Y:S01]  /*6eb0*/  BSSY.RECONVERGENT B1, `(.L_x_80) ;  /* 0x000000c000017945 */ /* 0x000fe20003800200 */
[----:B--2---:R-:W0:Y:S08]  /*6ec0*/  MUFU.RCP R0, R6 ;  /* 0x0000000600007308 */ /* 0x004e300000001000 */
[----:B-----5:R-:W1:Y:S01]  /*6ed0*/  FCHK P0, R3, R6 ;  /* 0x0000000603007302 */ /* 0x020e620000000000 */
        /* <DEDUP_REMOVED lines=9> */
.L_x_81:
[----:B------:R-:W-:Y:S05]  /*6f70*/  BSYNC.RECONVERGENT B1 ;  /* 0x0000000000017941 */ /* 0x000fea0003800200 */
.L_x_80:
[----:B------:R-:W-:Y:S02]  /*6f80*/  R2UR UR4, R22 ;  /* 0x00000000160472ca */ /* 0x000fe400000e0000 */
[----:B------:R-:W-:Y:S02]  /*6f90*/  R2UR UR5, R23 ;  /* 0x00000000170572ca */ /* 0x000fe400000e0000 */
[----:B------:R-:W-:-:S11]  /*6fa0*/  ISETP.NE.AND P0, PT, R31, RZ, PT ;  /* 0x000000ff1f00720c */ /* 0x000fd60003f05270 */
[----:B------:R0:W-:Y:S02]  /*6fb0*/  ST.E desc[UR4][R12.64], R0 ;  /* 0x000000000c007985 */ /* 0x0001e4000c101904 */
[----:B------:R-:W-:Y:S05]  /*6fc0*/  @P0 BRA `(.L_x_82) ;  /* 0xffffffec00c40947 */ /* 0x000fea000383ffff */
[----:B------:R-:W-:Y:S05]  /*6fd0*/  BSYNC.RECONVERGENT B0 ;  /* 0x0000000000007941 */ /* 0x000fea0003800200 */
.L_x_69:
[----:B0-----:R-:W0:Y:S02]  /*6fe0*/  LDC R0, c[0x0][0x394] ;  /* 0x0000e500ff007b82 */ /* 0x001e240000000800 */
[----:B0-----:R-:W-:-:S13]  /*6ff0*/  ISETP.GE.AND P0, PT, R0, 0x1, PT ;  /* 0x000000010000780c */ /* 0x001fda0003f06270 */
[----:B------:R-:W-:Y:S05]  /*7000*/  @!P0 BRA `(.L_x_83) ;  /* 0x0000000800f88947 */ /* 0x000fea0003800000 */
[----:B------:R-:W-:Y:S01]  /*7010*/  ISETP.GE.U32.AND P0, PT, R20, 0xf, PT ;  /* 0x0000000f1400780c */ /* 0x000fe20003f06070 */
[----:B------:R-:W-:Y:S01]  /*7020*/  BSSY.RECONVERGENT B0, `(.L_x_84) ;  /* 0x000005a000007945 */ /* 0x000fe20003800200 */
[----:B------:R-:W-:Y:S01]  /*7030*/  LOP3.LUT R14, R0, 0xf, RZ, 0xc0, !PT ;  /* 0x0000000f000e7812 */ /* 0x000fe200078ec0ff */
[----:B------:R-:W-:-:S03]  /*7040*/  IMAD.MOV.U32 R3, RZ, RZ, RZ ;  /* 0x000000ffff037224 */ /* 0x000fc600078e00ff */
[----:B------:R-:W-:-:S07]  /*7050*/  ISETP.NE.AND P3, PT, R14, RZ, PT ;  /* 0x000000ff0e00720c */ /* 0x000fce0003f65270 */
[----:B------:R-:W-:Y:S06]  /*7060*/  @!P0 BRA `(.L_x_85) ;  /* 0x0000000400548947 */ /* 0x000fec0003800000 */
[----:B------:R-:W0:Y:S01]  /*7070*/  LDC.64 R26, c[0x0][0x388] ;  /* 0x0000e200ff1a7b82 */ /* 0x000e220000000a00 */
[----:B------:R-:W-:Y:S02]  /*7080*/  IADD3 R6, P0, PT, R16, 0x20, RZ ;  /* 0x0000002010067810 */ /* 0x000fe40007f1e0ff */
[----:B------:R-:W-:-:S03]  /*7090*/  LOP3.LUT R3, R0, 0x7ffffff0, RZ, 0xc0, !PT ;  /* 0x7ffffff000037812 */ /* 0x000fc600078ec0ff */
[----:B------:R-:W-:Y:S02]  /*70a0*/  IMAD.X R7, RZ, RZ, R17, P0 ;  /* 0x000000ffff077224 */ /* 0x000fe400000e0611 */
[----:B------:R-:W-:Y:S02]  /*70b0*/  IMAD.MOV R2, RZ, RZ, -R3 ;  /* 0x000000ffff027224 */ /* 0x000fe400078e0a03 */
[----:B0-----:R-:W-:-:S03]  /*70c0*/  IMAD.WIDE R26, R28, 0x4, R26 ;  /* 0x000000041c1a7825 */ /* 0x001fc600078e021a */
[----:B------:R-:W-:-:S05]  /*70d0*/  IADD3 R12, P1, PT, R26, 0x20, RZ ;  /* 0x000000201a0c7810 */ /* 0x000fca0007f3e0ff */
[----:B------:R-:W-:-:S08]  /*70e0*/  IMAD.X R13, RZ, RZ, R27, P1 ;  /* 0x000000ffff0d7224 */ /* 0x000fd000008e061b */
.L_x_86:
[----:B------:R-:W-:Y:S02]  /*70f0*/  R2UR UR4, R22 ;  /* 0x00000000160472ca */ /* 0x000fe400000e0000 */
[----:B------:R-:W-:-:S13]  /*7100*/  R2UR UR5, R23 ;  /* 0x00000000170572ca */ /* 0x000fda00000e0000 */
[----:B0-----:R-:W2:Y:S01]  /*7110*/  LD.E R9, desc[UR4][R6.64+-0x20] ;  /* 0xffffe00406097980 */ /* 0x001ea2000c101900 */
[----:B------:R-:W-:Y:S02]  /*7120*/  R2UR UR6, R22 ;  /* 0x00000000160672ca */ /* 0x000fe400000e0000 */
[----:B------:R-:W-:Y:S01]  /*7130*/  R2UR UR7, R23 ;  /* 0x00000000170772ca */ /* 0x000fe200000e0000 */
[----:B--2---:R-:W-:-:S05]  /*7140*/  IMAD.WIDE R8, R9, 0x4, R4 ;  /* 0x0000000409087825 */ /* 0x004fca00078e0204 */
[----:B------:R0:W2:Y:S02]  /*7150*/  LD.E R15, desc[UR4][R8.64] ;  /* 0x00000004080f7980 */ /* 0x0000a4000c101900 */
[----:B0-----:R-:W-:Y:S02]  /*7160*/  IMAD.MOV.U32 R8, RZ, RZ, R12 ;  /* 0x000000ffff087224 */ /* 0x001fe400078e000c */
[----:B------:R-:W-:-:S05]  /*7170*/  IMAD.MOV.U32 R9, RZ, RZ, R13 ;  /* 0x000000ffff097224 */ /* 0x000fca00078e000d */
[----:B--2---:R0:W-:Y:S04]  /*7180*/  STG.E desc[UR4][R8.64+-0x20], R15 ;  /* 0xffffe00f08007986 */ /* 0x0041e8000c101904 */
[----:B------:R-:W2:Y:S02]  /*7190*/  LD.E R11, desc[UR6][R6.64+-0x1c] ;  /* 0xffffe406060b7980 */ /* 0x000ea4000c101900 */
[----:B--2---:R-:W-:-:S05]  /*71a0*/  IMAD.WIDE R10, R11, 0x4, R4 ;  /* 0x000000040b0a7825 */ /* 0x004fca00078e0204 */
[----:B------:R-:W2:Y:S04]  /*71b0*/  LD.E R21, desc[UR4][R10.64] ;  /* 0x000000040a157980 */ /* 0x000ea8000c101900 */
[----:B--2---:R1:W-:Y:S04]  /*71c0*/  STG.E desc[UR4][R8.64+-0x1c], R21 ;  /* 0xffffe41508007986 */ /* 0x0043e8000c101904 */
[----:B------:R-:W2:Y:S02]  /*71d0*/  LD.E R13, desc[UR6][R6.64+-0x18] ;  /* 0xffffe806060d7980 */ /* 0x000ea4000c101900 */
[----:B--2---:R-:W-:-:S05]  /*71e0*/  IMAD.WIDE R12, R13, 0x4, R4 ;  /* 0x000000040d0c7825 */ /* 0x004fca00078e0204 */
[----:B0-----:R-:W2:Y:S04]  /*71f0*/  LD.E R15, desc[UR4][R12.64] ;  /* 0x000000040c0f7980 */ /* 0x001ea8000c101900 */
[----:B--2---:R0:W-:Y:S04]  /*7200*/  STG.E desc[UR4][R8.64+-0x18], R15 ;  /* 0xffffe80f08007986 */ /* 0x0041e8000c101904 */
[----:B------:R-:W2:Y:S02]  /*7210*/  LD.E R11, desc[UR6][R6.64+-0x14] ;  /* 0xffffec06060b7980 */ /* 0x000ea4000c101900 */
[----:B--2---:R-:W-:-:S05]  /*7220*/  IMAD.WIDE R10, R11, 0x4, R4 ;  /* 0x000000040b0a7825 */ /* 0x004fca00078e0204 */
[----:B-1----:R-:W2:Y:S04]  /*7230*/  LD.E R21, desc[UR4][R10.64] ;  /* 0x000000040a157980 */ /* 0x002ea8000c101900 */
        /* <DEDUP_REMOVED lines=36> */
[----:B--2---:R-:W-:Y:S04]  /*7480*/  STG.E desc[UR4][R8.64+0x10], R15 ;  /* 0x0000100f08007986 */ /* 0x004fe8000c101904 */
[----:B------:R-:W2:Y:S02]  /*7490*/  LD.E R11, desc[UR6][R6.64+0x14] ;  /* 0x00001406060b7980 */ /* 0x000ea4000c101900 */
[----:B--2---:R-:W-:-:S05]  /*74a0*/  IMAD.WIDE R10, R11, 0x4, R4 ;  /* 0x000000040b0a7825 */ /* 0x004fca00078e0204 */
[----:B-1----:R-:W2:Y:S04]  /*74b0*/  LD.E R21, desc[UR4][R10.64] ;  /* 0x000000040a157980 */ /* 0x002ea8000c101900 */
[----:B--2---:R-:W-:Y:S04]  /*74c0*/  STG.E desc[UR4][R8.64+0x14], R21 ;  /* 0x0000141508007986 */ /* 0x004fe8000c101904 */
[----:B------:R-:W2:Y:S02]  /*74d0*/  LD.E R13, desc[UR6][R6.64+0x18] ;  /* 0x00001806060d7980 */ /* 0x000ea4000c101900 */
[----:B--2---:R-:W-:-:S06]  /*74e0*/  IMAD.WIDE R12, R13, 0x4, R4 ;  /* 0x000000040d0c7825 */ /* 0x004fcc00078e0204 */
[----:B------:R-:W2:Y:S04]  /*74f0*/  LD.E R13, desc[UR4][R12.64] ;  /* 0x000000040c0d7980 */ /* 0x000ea8000c101900 */
[----:B--2---:R0:W-:Y:S04]  /*7500*/  STG.E desc[UR4][R8.64+0x18], R13 ;  /* 0x0000180d08007986 */ /* 0x0041e8000c101904 */
[----:B------:R-:W2:Y:S01]  /*7510*/  LD.E R11, desc[UR6][R6.64+0x1c] ;  /* 0x00001c06060b7980 */ /* 0x000ea2000c101900 */
[----:B------:R-:W-:-:S05]  /*7520*/  VIADD R2, R2, 0x10 ;  /* 0x0000001002027836 */ /* 0x000fca0000000000 */
[----:B------:R-:W-:Y:S01]  /*7530*/  ISETP.NE.AND P0, PT, R2, RZ, PT ;  /* 0x000000ff0200720c */ /* 0x000fe20003f05270 */
[----:B--2---:R-:W-:-:S06]  /*7540*/  IMAD.WIDE R10, R11, 0x4, R4 ;  /* 0x000000040b0a7825 */ /* 0x004fcc00078e0204 */
[----:B------:R-:W2:Y:S01]  /*7550*/  LD.E R11, desc[UR4][R10.64] ;  /* 0x000000040a0b7980 */ /* 0x000ea2000c101900 */
[----:B------:R-:W-:Y:S02]  /*7560*/  IADD3 R6, P1, PT, R6, 0x40, RZ ;  /* 0x0000004006067810 */ /* 0x000fe40007f3e0ff */
[----:B------:R-:W-:-:S03]  /*7570*/  IADD3 R12, P2, PT, R8, 0x40, RZ ;  /* 0x00000040080c7810 */ /* 0x000fc60007f5e0ff */
[----:B------:R-:W-:Y:S02]  /*7580*/  IMAD.X R7, RZ, RZ, R7, P1 ;  /* 0x000000ffff077224 */ /* 0x000fe400008e0607 */
[----:B0-----:R-:W-:Y:S01]  /*7590*/  IMAD.X R13, RZ, RZ, R9, P2 ;  /* 0x000000ffff0d7224 */ /* 0x001fe200010e0609 */
[----:B--2---:R0:W-:Y:S01]  /*75a0*/  STG.E desc[UR4][R8.64+0x1c], R11 ;  /* 0x00001c0b08007986 */ /* 0x0041e2000c101904 */
[----:B------:R-:W-:Y:S06]  /*75b0*/  @P0 BRA `(.L_x_86) ;  /* 0xfffffff800cc0947 */ /* 0x000fec000383ffff */
.L_x_85:
[----:B------:R-:W-:Y:S05]  /*75c0*/  BSYNC.RECONVERGENT B0 ;  /* 0x0000000000007941 */ /* 0x000fea0003800200 */
.L_x_84:
[----:B------:R-:W-:Y:S04]  /*75d0*/  BSSY.RECONVERGENT B0, `(.L_x_83) ;  /* 0x0000061000007945 */ /* 0x000fe80003800200 */
        /* <DEDUP_REMOVED lines=8> */
[----:B0-----:R-:W2:Y:S01]  /*7660*/  LD.E R11, desc[UR4][R6.64] ;  /* 0x00000004060b7980 */ /* 0x001ea2000c101900 */
[----:B------:R-:W-:Y:S02]  /*7670*/  R2UR UR6, R22 ;  /* 0x00000000160672ca */ /* 0x000fe400000e0000 */
[----:B------:R-:W-:Y:S01]  /*7680*/  R2UR UR7, R23 ;  /* 0x00000000170772ca */ /* 0x000fe200000e0000 */
[----:B--2---:R-:W-:-:S05]  /*7690*/  IMAD.WIDE R10, R11, 0x4, R4 ;  /* 0x000000040b0a7825 */ /* 0x004fca00078e0204 */
[----:B------:R-:W2:Y:S01]  /*76a0*/  LD.E R15, desc[UR4][R10.64] ;  /* 0x000000040a0f7980 */ /* 0x000ea2000c101900 */
[----:B------:R-:W-:-:S05]  /*76b0*/  IMAD.WIDE.U32 R8, R3, 0x4, R26 ;  /* 0x0000000403087825 */ /* 0x000fca00078e001a */
        /* <DEDUP_REMOVED lines=17> */
[----:B------:R-:W3:Y:S02]  /*77d0*/  LD.E R13, desc[UR6][R6.64+0x14] ;  /* 0x00001406060d7980 */ /* 0x000ee4000c101900 */
[----:B---3--:R-:W-:-:S05]  /*77e0*/  IMAD.WIDE R12, R13, 0x4, R4 ;  /* 0x000000040d0c7825 */ /* 0x008fca00078e0204 */
[----:B-1----:R-:W3:Y:S04]  /*77f0*/  LD.E R21, desc[UR4][R12.64] ;  /* 0x000000040c157980 */ /* 0x002ee8000c101900 */
[----:B---3--:R2:W-:Y:S04]  /*7800*/  STG.E desc[UR4][R8.64+0x14], R21 ;  /* 0x0000141508007986 */ /* 0x0085e8000c101904 */
[----:B------:R-:W3:Y:S02]  /*7810*/  LD.E R11, desc[UR6][R6.64+0x18] ;  /* 0x00001806060b7980 */ /* 0x000ee4000c101900 */
[----:B---3--:R-:W-:-:S06]  /*7820*/  IMAD.WIDE R10, R11, 0x4, R4 ;  /* 0x000000040b0a7825 */ /* 0x008fcc00078e0204 */
[----:B------:R-:W3:Y:S04]  /*7830*/  LD.E R11, desc[UR4][R10.64] ;  /* 0x000000040a0b7980 */ /* 0x000ee8000c101900 */
[----:B---3--:R2:W-:Y:S04]  /*7840*/  STG.E desc[UR4][R8.64+0x18], R11 ;  /* 0x0000180b08007986 */ /* 0x0085e8000c101904 */
[----:B------:R-:W3:Y:S02]  /*7850*/  LD.E R13, desc[UR6][R6.64+0x1c] ;  /* 0x00001c06060d7980 */ /* 0x000ee4000c101900 */
[----:B---3--:R-:W-:-:S06]  /*7860*/  IMAD.WIDE R12, R13, 0x4, R4 ;  /* 0x000000040d0c7825 */ /* 0x008fcc00078e0204 */
[----:B------:R-:W3:Y:S01]  /*7870*/  LD.E R13, desc[UR4][R12.64] ;  /* 0x000000040c0d7980 */ /* 0x000ee2000c101900 */
[----:B------:R-:W-:-:S03]  /*7880*/  VIADD R3, R3, 0x8 ;  /* 0x0000000803037836 */ /* 0x000fc60000000000 */
[----:B---3--:R2:W-:Y:S04]  /*7890*/  STG.E desc[UR4][R8.64+0x1c], R13 ;  /* 0x00001c0d08007986 */ /* 0x0085e8000c101904 */
.L_x_88:
[----:B------:R-:W-:Y:S05]  /*78a0*/  @!P1 BRA `(.L_x_87) ;  /* 0x0000000000cc9947 */ /* 0x000fea0003800000 */
[----:B------:R-:W-:Y:S02]  /*78b0*/  ISETP.GE.U32.AND P0, PT, R2, 0x4, PT ;  /* 0x000000040200780c */ /* 0x000fe40003f06070 */
[----:B------:R-:W-:-:S04]  /*78c0*/  LOP3.LUT R0, R0, 0x3, RZ, 0xc0, !PT ;  /* 0x0000000300007812 */ /* 0x000fc800078ec0ff */
[----:B------:R-:W-:-:S07]  /*78d0*/  ISETP.NE.AND P1, PT, R0, RZ, PT ;  /* 0x000000ff0000720c */ /* 0x000fce0003f25270 */
[----:B------:R-:W-:Y:S06]  /*78e0*/  @!P0 BRA `(.L_x_89) ;  /* 0x00000000005c8947 */ /* 0x000fec0003800000 */
[----:B------:R-:W-:Y:S01]  /*78f0*/  R2UR UR4, R22 ;  /* 0x00000000160472ca */ /* 0x000fe200000e0000 */
[----:B0-2---:R-:W-:Y:S01]  /*7900*/  IMAD.WIDE.U32 R10, R3, 0x4, R16 ;  /* 0x00000004030a7825 */ /* 0x005fe200078e0010 */
[----:B------:R-:W-:-:S13]  /*7910*/  R2UR UR5, R23 ;  /* 0x00000000170572ca */ /* 0x000fda00000e0000 */
[----:B------:R-:W2:Y:S01]  /*7920*/  LD.E R7, desc[UR4][R10.64] ;  /* 0x000000040a077980 */ /* 0x000ea2000c101900 */
        /* <DEDUP_REMOVED lines=11> */
[----:B--2---:R-:W-:-:S06]  /*79e0*/  IMAD.WIDE R6, R7, 0x4, R4 ;  /* 0x0000000407067825 */ /* 0x004fcc00078e0204 */
[----:B------:R-:W2:Y:S04]  /*79f0*/  LD.E R7, desc[UR4][R6.64] ;  /* 0x0000000406077980 */ /* 0x000ea8000c101900 */
[----:B--2---:R1:W-:Y:S04]  /*7a00*/  STG.E desc[UR4][R26.64+0x8], R7 ;  /* 0x000008071a007986 */ /* 0x0043e8000c101904 */
[----:B------:R-:W2:Y:S02]  /*7a10*/  LD.E R9, desc[UR6][R10.64+0xc] ;  /* 0x00000c060a097980 */ /* 0x000ea4000c101900 */
[----:B--2---:R-:W-:-:S06]  /*7a20*/  IMAD.WIDE R8, R9, 0x4, R4 ;  /* 0x0000000409087825 */ /* 0x004fcc00078e0204 */
[----:B------:R-:W2:Y:S01]  /*7a30*/  LD.E R9, desc[UR4][R8.64] ;  /* 0x0000000408097980 */ /* 0x000ea2000c101900 */
[----:B------:R-:W-:-:S03]  /*7a40*/  VIADD R3, R3, 0x4 ;  /* 0x0000000403037836 */ /* 0x000fc60000000000 */
[----:B--2---:R1:W-:Y:S04]  /*7a50*/  STG.E desc[UR4][R26.64+0xc], R9 ;  /* 0x00000c091a007986 */ /* 0x0043e8000c101904 */
.L_x_89:
[----:B------:R-:W-:Y:S05]  /*7a60*/  @!P1 BRA `(.L_x_87) ;  /* 0x00000000005c9947 */ /* 0x000fea0003800000 */
[----:B------:R-:W0:Y:S01]  /*7a70*/  LDCU.64 UR4, c[0x0][0x388] ;  /* 0x00007100ff0477ac */ /* 0x000e220008000a00 */
[----:B------:R-:W-:-:S04]  /*7a80*/  IMAD.WIDE.U32 R2, R3, 0x4, RZ ;  /* 0x0000000403027825 */ /* 0x000fc800078e00ff */
[----:B------:R-:W-:Y:S01]  /*7a90*/  IMAD.MOV R0, RZ, RZ, -R0 ;  /* 0x000000ffff007224 */ /* 0x000fe200078e0a00 */
[----:B------:R-:W-:Y:S01]  /*7aa0*/  IADD3 R6, P1, PT, R16, R2, RZ ;  /* 0x0000000210067210 */ /* 0x000fe20007f3e0ff */
[----:B------:R-:W-:-:S04]  /*7ab0*/  IMAD.WIDE R28, R28, 0x4, R2 ;  /* 0x000000041c1c7825 */ /* 0x000fc800078e0202 */
[----:B-1----:R-:W-:Y:S01]  /*7ac0*/  IMAD.X R7, R17, 0x1, R3, P1 ;  /* 0x0000000111077824 */ /* 0x002fe200008e0603 */
[----:B0-2---:R-:W-:-:S04]  /*7ad0*/  IADD3 R8, P0, PT, R28, UR4, RZ ;  /* 0x000000041c087c10 */ /* 0x005fc8000ff1e0ff */
[----:B------:R-:W-:-:S09]  /*7ae0*/  IADD3.X R29, PT, PT, R29, UR5, RZ, P0, !PT ;  /* 0x000000051d1d7c10 */ /* 0x000fd200087fe4ff */
.L_x_90:
[----:B------:R-:W-:Y:S02]  /*7af0*/  R2UR UR4, R22 ;  /* 0x00000000160472ca */ /* 0x000fe400000e0000 */
[----:B------:R-:W-:-:S13]  /*7b00*/  R2UR UR5, R23 ;  /* 0x00000000170572ca */ /* 0x000fda00000e0000 */
[----:B---3--:R-:W2:Y:S01]  /*7b10*/  LD.E R3, desc[UR4][R6.64] ;  /* 0x0000000406037980 */ /* 0x008ea2000c101900 */
[----:B------:R-:W-:-:S05]  /*7b20*/  VIADD R0, R0, 0x1 ;  /* 0x0000000100007836 */ /* 0x000fca0000000000 */
[----:B------:R-:W-:Y:S01]  /*7b30*/  ISETP.NE.AND P0, PT, R0, RZ, PT ;  /* 0x000000ff0000720c */ /* 0x000fe20003f05270 */
[----:B--2---:R-:W-:-:S05]  /*7b40*/  IMAD.WIDE R2, R3, 0x4, R4 ;  /* 0x0000000403027825 */ /* 0x004fca00078e0204 */
[----:B------:R0:W2:Y:S01]  /*7b50*/  LD.E R9, desc[UR4][R2.64] ;  /* 0x0000000402097980 */ /* 0x0000a2000c101900 */
[----:B------:R-:W-:-:S05]  /*7b60*/  IADD3 R6, P2, PT, R6, 0x4, RZ ;  /* 0x0000000406067810 */ /* 0x000fca0007f5e0ff */
[----:B------:R-:W-:Y:S02]  /*7b70*/  IMAD.X R7, RZ, RZ, R7, P2 ;  /* 0x000000ffff077224 */ /* 0x000fe400010e0607 */
[----:B0-----:R-:W-:Y:S01]  /*7b80*/  IMAD.MOV.U32 R2, RZ, RZ, R8 ;  /* 0x000000ffff027224 */ /* 0x001fe200078e0008 */
[----:B------:R-:W-:Y:S01]  /*7b90*/  IADD3 R8, P1, PT, R8, 0x4, RZ ;  /* 0x0000000408087810 */ /* 0x000fe20007f3e0ff */
[----:B------:R-:W-:-:S04]  /*7ba0*/  IMAD.MOV.U32 R3, RZ, RZ, R29 ;  /* 0x000000ffff037224 */ /* 0x000fc800078e001d */
[----:B------:R-:W-:Y:S01]  /*7bb0*/  IMAD.X R29, RZ, RZ, R29, P1 ;  /* 0x000000ffff1d7224 */ /* 0x000fe200008e061d */
[----:B--2---:R3:W-:Y:S01]  /*7bc0*/  STG.E desc[UR4][R2.64], R9 ;  /* 0x0000000902007986 */ /* 0x0047e2000c101904 */
[----:B------:R-:W-:Y:S06]  /*7bd0*/  @P0 BRA `(.L_x_90) ;  /* 0xfffffffc00c40947 */ /* 0x000fec000383ffff */
.L_x_87:
[----:B------:R-:W-:Y:S05]  /*7be0*/  BSYNC.RECONVERGENT B0 ;  /* 0x0000000000007941 */ /* 0x000fea0003800200 */
.L_x_83:
[----:B------:R-:W-:-:S04]  /*7bf0*/  MOV R0, 0x8 ;  /* 0x0000000800007802 */ /* 0x000fc80000000f00 */
[----:B---3--:R3:W4:Y:S03]  /*7c00*/  LDC.64 R2, c[0x4][R0] ;  /* 0x0100000000027b82 */ /* 0x0087260000000a00 */
[----:B--2---:R-:W-:-:S07]  /*7c10*/  LEPC R20, `(.L_x_3) ;  /* 0x000000001014794e */ /* 0x004fce0000000000 */
[----:B01-34-:R-:W-:Y:S05]  /*7c20*/  CALL.ABS.NOINC R2 ;  /* 0x0000000002007343 */ /* 0x01bfea0003c00000 */
.L_x_3:
[----:B------:R-:W-:Y:S05]  /*7c30*/  BSYNC.RECONVERGENT B6 ;  /* 0x0000000000067941 */ /* 0x000fea0003800200 */
.L_x_2:
[----:B------:R-:W-:Y:S01]  /*7c40*/  MOV R2, 0x8 ;  /* 0x0000000800027802 */ /* 0x000fe20000000f00 */
[----:B------:R-:W-:Y:S02]  /*7c50*/  IMAD.MOV.U32 R4, RZ, RZ, R18 ;  /* 0x000000ffff047224 */ /* 0x000fe400078e0012 */
[----:B------:R-:W-:Y:S01]  /*7c60*/  IMAD.MOV.U32 R5, RZ, RZ, R19 ;  /* 0x000000ffff057224 */ /* 0x000fe200078e0013 */
[----:B------:R0:W1:Y:S06]  /*7c70*/  LDC.64 R6, c[0x4][R2] ;  /* 0x0100000002067b82 */ /* 0x00006c0000000a00 */
[----:B------:R-:W-:-:S07]  /*7c80*/  LEPC R20, `(.L_x_91) ;  /* 0x000000001014794e */ /* 0x000fce0000000000 */
[----:B01----:R-:W-:Y:S05]  /*7c90*/  CALL.ABS.NOINC R6 ;  /* 0x0000000006007343 */ /* 0x003fea0003c00000 */
.L_x_91:
[----:B------:R-:W0:Y:S01]  /*7ca0*/  LDC.64 R2, c[0x4][R2] ;  /* 0x0100000002027b82 */ /* 0x000e220000000a00 */
[----:B------:R-:W-:Y:S02]  /*7cb0*/  IMAD.MOV.U32 R4, RZ, RZ, R16 ;  /* 0x000000ffff047224 */ /* 0x000fe400078e0010 */
[----:B------:R-:W-:-:S07]  /*7cc0*/  IMAD.MOV.U32 R5, RZ, RZ, R17 ;  /* 0x000000ffff057224 */ /* 0x000fce00078e0011 */
[----:B------:R-:W-:-:S07]  /*7cd0*/  LEPC R20, `(.L_x_92) ;  /* 0x000000001014794e */ /* 0x000fce0000000000 */
[----:B0-----:R-:W-:Y:S05]  /*7ce0*/  CALL.ABS.NOINC R2 ;  /* 0x0000000002007343 */ /* 0x001fea0003c00000 */
.L_x_92:
[----:B------:R-:W-:Y:S05]  /*7cf0*/  EXIT ;  /* 0x000000000000794d */ /* 0x000fea0003800000 */
        .weak           $__internal_0_$__cuda_sm3x_div_rn_noftz_f32_slowpath
        .type           $__internal_0_$__cuda_sm3x_div_rn_noftz_f32_slowpath,@function
        .size           $__internal_0_$__cuda_sm3x_div_rn_noftz_f32_slowpath,(.L_x_105 - $__internal_0_$__cuda_sm3x_div_rn_noftz_f32_slowpath)
$__internal_0_$__cuda_sm3x_div_rn_noftz_f32_slowpath:
[----:B------:R-:W-:Y:S01]  /*7d00*/  SHF.R.U32.HI R7, RZ, 0x17, R0 ;  /* 0x00000017ff077819 */ /* 0x000fe20000011600 */
[----:B------:R-:W-:Y:S01]  /*7d10*/  BSSY.RECONVERGENT B3, `(.L_x_93) ;  /* 0x0000062000037945 */ /* 0x000fe20003800200 */
[----:B------:R-:W-:Y:S02]  /*7d20*/  SHF.R.U32.HI R9, RZ, 0x17, R3 ;  /* 0x00000017ff097819 */ /* 0x000fe40000011603 */
[----:B------:R-:W-:Y:S02]  /*7d30*/  LOP3.LUT R7, R7, 0xff, RZ, 0xc0, !PT ;  /* 0x000000ff07077812 */ /* 0x000fe400078ec0ff */
[----:B------:R-:W-:-:S03]  /*7d40*/  LOP3.LUT R9, R9, 0xff, RZ, 0xc0, !PT ;  /* 0x000000ff09097812 */ /* 0x000fc600078ec0ff */
[----:B------:R-:W-:Y:S02]  /*7d50*/  VIADD R10, R7, 0xffffffff ;  /* 0xffffffff070a7836 */ /* 0x000fe40000000000 */
[----:B------:R-:W-:-:S03]  /*7d60*/  VIADD R11, R9, 0xffffffff ;  /* 0xffffffff090b7836 */ /* 0x000fc60000000000 */
[----:B------:R-:W-:-:S04]  /*7d70*/  ISETP.GT.U32.AND P0, PT, R10, 0xfd, PT ;  /* 0x000000fd0a00780c */ /* 0x000fc80003f04070 */
[----:B------:R-:W-:-:S13]  /*7d80*/  ISETP.GT.U32.OR P0, PT, R11, 0xfd, P0 ;  /* 0x000000fd0b00780c */ /* 0x000fda0000704470 */
[----:B------:R-:W-:Y:S01]  /*7d90*/  @!P0 IMAD.MOV.U32 R8, RZ, RZ, RZ ;  /* 0x000000ffff088224 */ /* 0x000fe200078e00ff */
[----:B------:R-:W-:Y:S06]  /*7da0*/  @!P0 BRA `(.L_x_94) ;  /* 0x00000000005c8947 */ /* 0x000fec0003800000 */
[----:B------:R-:W-:Y:S02]  /*7db0*/  FSETP.GTU.FTZ.AND P0, PT, |R3|, +INF , PT ;  /* 0x7f8000000300780b */ /* 0x000fe40003f1c200 */
[----:B------:R-:W-:-:S04]  /*7dc0*/  FSETP.GTU.FTZ.AND P1, PT, |R0|, +INF , PT ;  /* 0x7f8000000000780b */ /* 0x000fc80003f3c200 */
[----:B------:R-:W-:-:S13]  /*7dd0*/  PLOP3.LUT P0, PT, P0, P1, PT, 0xf8, 0x8f ;  /* 0x00000000008f781c */ /* 0x000fda0000703f70 */
[----:B------:R-:W-:Y:S05]  /*7de0*/  @P0 BRA `(.L_x_95) ;  /* 0x00000004004c0947 */ /* 0x000fea0003800000 */
[----:B------:R-:W-:-:S13]  /*7df0*/  LOP3.LUT P0, RZ, R0, 0x7fffffff, R3, 0xc8, !PT ;  /* 0x7fffffff00ff7812 */ /* 0x000fda000780c803 */
[----:B------:R-:W-:Y:S05]  /*7e00*/  @!P0 BRA `(.L_x_96) ;  /* 0x00000004003c8947 */ /* 0x000fea0003800000 */
[C---:B------:R-:W-:Y:S02]  /*7e10*/  FSETP.NEU.FTZ.AND P1, PT, |R3|.reuse, +INF , PT ;  /* 0x7f8000000300780b */ /* 0x040fe40003f3d200 */
[----:B------:R-:W-:Y:S02]  /*7e20*/  FSETP.NEU.FTZ.AND P4, PT, |R0|, +INF , PT ;  /* 0x7f8000000000780b */ /* 0x000fe40003f9d200 */
[----:B------:R-:W-:-:S11]  /*7e30*/  FSETP.NEU.FTZ.AND P0, PT, |R3|, +INF , PT ;  /* 0x7f8000000300780b */ /* 0x000fd60003f1d200 */
[----:B------:R-:W-:Y:S05]  /*7e40*/  @!P4 BRA !P1, `(.L_x_96) ;  /* 0x00000004002cc947 */ /* 0x000fea0004800000 */
[----:B------:R-:W-:-:S04]  /*7e50*/  LOP3.LUT P1, RZ, R3, 0x7fffffff, RZ, 0xc0, !PT ;  /* 0x7fffffff03ff7812 */ /* 0x000fc8000782c0ff */
[----:B------:R-:W-:-:S13]  /*7e60*/  PLOP3.LUT P1, PT, P4, P1, PT, 0x2f, 0xf2 ;  /* 0x0000000000f2781c */ /* 0x000fda0002722577 */
[----:B------:R-:W-:Y:S05]  /*7e70*/  @P1 BRA `(.L_x_97) ;  /* 0x0000000400181947 */ /* 0x000fea0003800000 */
[----:B------:R-:W-:-:S04]  /*7e80*/  LOP3.LUT P1, RZ, R0, 0x7fffffff, RZ, 0xc0, !PT ;  /* 0x7fffffff00ff7812 */ /* 0x000fc8000782c0ff */
[----:B------:R-:W-:-:S13]  /*7e90*/  PLOP3.LUT P0, PT, P0, P1, PT, 0x2f, 0xf2 ;  /* 0x0000000000f2781c */ /* 0x000fda0000702577 */
[----:B------:R-:W-:Y:S05]  /*7ea0*/  @P0 BRA `(.L_x_98) ;  /* 0x0000000400000947 */ /* 0x000fea0003800000 */
[----:B------:R-:W-:Y:S02]  /*7eb0*/  ISETP.GE.AND P0, PT, R11, RZ, PT ;  /* 0x000000ff0b00720c */ /* 0x000fe40003f06270 */
[----:B------:R-:W-:-:S11]  /*7ec0*/  ISETP.GE.AND P1, PT, R10, RZ, PT ;  /* 0x000000ff0a00720c */ /* 0x000fd60003f26270 */
[----:B------:R-:W-:Y:S02]  /*7ed0*/  @P0 IMAD.MOV.U32 R8, RZ, RZ, RZ ;  /* 0x000000ffff080224 */ /* 0x000fe400078e00ff */
[----:B------:R-:W-:Y:S01]  /*7ee0*/  @!P0 FFMA R3, R3, 1.84467440737095516160e+19, RZ ;  /* 0x5f80000003038823 */ /* 0x000fe200000000ff */
[----:B------:R-:W-:Y:S02]  /*7ef0*/  @!P0 IMAD.MOV.U32 R8, RZ, RZ, -0x40 ;  /* 0xffffffc0ff088424 */ /* 0x000fe400078e00ff */
[----:B------:R-:W-:Y:S02]  /*7f00*/  @!P1 FFMA R0, R0, 1.84467440737095516160e+19, RZ ;  /* 0x5f80000000009823 */ /* 0x000fe400000000ff */
[----:B------:R-:W-:-:S07]  /*7f10*/  @!P1 VIADD R8, R8, 0x40 ;  /* 0x0000004008089836 */ /* 0x000fce0000000000 */
.L_x_94:
[----:B------:R-:W-:Y:S01]  /*7f20*/  LEA R11, R7, 0xc0800000, 0x17 ;  /* 0xc0800000070b7811 */ /* 0x000fe200078eb8ff */
[----:B------:R-:W-:Y:S01]  /*7f30*/  VIADD R40, R9, 0xffffff81 ;  /* 0xffffff8109287836 */ /* 0x000fe20000000000 */
[----:B------:R-:W-:Y:S03]  /*7f40*/  BSSY.RECONVERGENT B4, `(.L_x_99) ;  /* 0x0000035000047945 */ /* 0x000fe60003800200 */
[----:B------:R-:W-:Y:S01]  /*7f50*/  IMAD.IADD R39, R0, 0x1, -R11 ;  /* 0x0000000100277824 */ /* 0x000fe200078e0a0b */
[C---:B------:R-:W-:Y:S01]  /*7f60*/  IADD3 R7, PT, PT, R40.reuse, 0x7f, -R7 ;  /* 0x0000007f28077810 */ /* 0x040fe20007ffe807 */
[----:B------:R-:W-:Y:S02]  /*7f70*/  IMAD R0, R40, -0x800000, R3 ;  /* 0xff80000028007824 */ /* 0x000fe400078e0203 */
[----:B------:R-:W0:Y:S01]  /*7f80*/  MUFU.RCP R10, R39 ;  /* 0x00000027000a7308 */ /* 0x000e220000001000 */
[----:B------:R-:W-:Y:S01]  /*7f90*/  FADD.FTZ R11, -R39, -RZ ;  /* 0x800000ff270b7221 */ /* 0x000fe20000010100 */
[----:B------:R-:W-:-:S03]  /*7fa0*/  IMAD.IADD R7, R7, 0x1, R8 ;  /* 0x0000000107077824 */ /* 0x000fc600078e0208 */
[----:B0-----:R-:W-:-:S04]  /*7fb0*/  FFMA R9, R10, R11, 1 ;  /* 0x3f8000000a097423 */ /* 0x001fc8000000000b */
[----:B------:R-:W-:-:S04]  /*7fc0*/  FFMA R9, R10, R9, R10 ;  /* 0x000000090a097223 */ /* 0x000fc8000000000a */
[----:B------:R-:W-:-:S04]  /*7fd0*/  FFMA R10, R0, R9, RZ ;  /* 0x00000009000a7223 */ /* 0x000fc800000000ff */
[----:B------:R-:W-:-:S04]  /*7fe0*/  FFMA R3, R11, R10, R0 ;  /* 0x0000000a0b037223 */ /* 0x000fc80000000000 */
[----:B------:R-:W-:-:S04]  /*7ff0*/  FFMA R10, R9, R3, R10 ;  /* 0x00000003090a7223 */ /* 0x000fc8000000000a */
[----:B------:R-:W-:-:S04]  /*8000*/  FFMA R11, R11, R10, R0 ;  /* 0x0000000a0b0b7223 */ /* 0x000fc80000000000 */
[----:B------:R-:W-:-:S05]  /*8010*/  FFMA R0, R9, R11, R10 ;  /* 0x0000000b09007223 */ /* 0x000fca000000000a */
[----:B------:R-:W-:-:S04]  /*8020*/  SHF.R.U32.HI R3, RZ, 0x17, R0 ;  /* 0x00000017ff037819 */ /* 0x000fc80000011600 */
[----:B------:R-:W-:-:S05]  /*8030*/  LOP3.LUT R8, R3, 0xff, RZ, 0xc0, !PT ;  /* 0x000000ff03087812 */ /* 0x000fca00078ec0ff */
[----:B------:R-:W-:-:S04]  /*8040*/  IMAD.IADD R3, R8, 0x1, R7 ;  /* 0x0000000108037824 */ /* 0x000fc800078e0207 */
[----:B------:R-:W-:-:S05]  /*8050*/  VIADD R8, R3, 0xffffffff ;  /* 0xffffffff03087836 */ /* 0x000fca0000000000 */
[----:B------:R-:W-:-:S13]  /*8060*/  ISETP.GE.U32.AND P0, PT, R8, 0xfe, PT ;  /* 0x000000fe0800780c */ /* 0x000fda0003f06070 */
[----:B------:R-:W-:Y:S05]  /*8070*/  @!P0 BRA `(.L_x_100) ;  /* 0x0000000000808947 */ /* 0x000fea0003800000 */
[----:B------:R-:W-:-:S13]  /*8080*/  ISETP.GT.AND P0, PT, R3, 0xfe, PT ;  /* 0x000000fe0300780c */ /* 0x000fda0003f04270 */
[----:B------:R-:W-:Y:S05]  /*8090*/  @P0 BRA `(.L_x_101) ;  /* 0x00000000006c0947 */ /* 0x000fea0003800000 */
[----:B------:R-:W-:-:S13]  /*80a0*/  ISETP.GE.AND P0, PT, R3, 0x1, PT ;  /* 0x000000010300780c */ /* 0x000fda0003f06270 */
[----:B------:R-:W-:Y:S05]  /*80b0*/  @P0 BRA `(.L_x_102) ;  /* 0x0000000000740947 */ /* 0x000fea0003800000 */
[----:B------:R-:W-:Y:S02]  /*80c0*/  ISETP.GE.AND P0, PT, R3, -0x18, PT ;  /* 0xffffffe80300780c */ /* 0x000fe40003f06270 */
[----:B------:R-:W-:-:S11]  /*80d0*/  LOP3.LUT R0, R0, 0x80000000, RZ, 0xc0, !PT ;  /* 0x8000000000007812 */ /* 0x000fd600078ec0ff */
[----:B------:R-:W-:Y:S05]  /*80e0*/  @!P0 BRA `(.L_x_102) ;  /* 0x0000000000688947 */ /* 0x000fea0003800000 */
[CCC-:B------:R-:W-:Y:S01]  /*80f0*/  FFMA.RZ R7, R9.reuse, R11.reuse, R10.reuse ;  /* 0x0000000b09077223 */ /* 0x1c0fe2000000c00a */
[CCC-:B------:R-:W-:Y:S01]  /*8100*/  FFMA.RP R8, R9.reuse, R11.reuse, R10.reuse ;  /* 0x0000000b09087223 */ /* 0x1c0fe2000000800a */
[----:B------:R-:W-:Y:S01]  /*8110*/  FFMA.RM R9, R9, R11, R10 ;  /* 0x0000000b09097223 */ /* 0x000fe2000000400a */
[C---:B------:R-:W-:Y:S01]  /*8120*/  VIADD R10, R3.reuse, 0x20 ;  /* 0x00000020030a7836 */ /* 0x040fe20000000000 */
[----:B------:R-:W-:Y:S02]  /*8130*/  ISETP.NE.AND P4, PT, R3, RZ, PT ;  /* 0x000000ff0300720c */ /* 0x000fe40003f85270 */
[----:B------:R-:W-:Y:S02]  /*8140*/  LOP3.LUT R7, R7, 0x7fffff, RZ, 0xc0, !PT ;  /* 0x007fffff07077812 */ /* 0x000fe400078ec0ff */
[----:B------:R-:W-:Y:S01]  /*8150*/  ISETP.NE.AND P1, PT, R3, RZ, PT ;  /* 0x000000ff0300720c */ /* 0x000fe20003f25270 */
[----:B------:R-:W-:Y:S01]  /*8160*/  IMAD.MOV R3, RZ, RZ, -R3 ;  /* 0x000000ffff037224 */ /* 0x000fe200078e0a03 */
[----:B------:R-:W-:-:S02]  /*8170*/  LOP3.LUT R7, R7, 0x800000, RZ, 0xfc, !PT ;  /* 0x0080000007077812 */ /* 0x000fc400078efcff */
[----:B------:R-:W-:Y:S02]  /*8180*/  FSETP.NEU.FTZ.AND P0, PT, R8, R9, PT ;  /* 0x000000090800720b */ /* 0x000fe40003f1d000 */
[----:B------:R-:W-:Y:S02]  /*8190*/  SHF.L.U32 R10, R7, R10, RZ ;  /* 0x0000000a070a7219 */ /* 0x000fe400000006ff */
[----:B------:R-:W-:Y:S02]  /*81a0*/  SEL R8, R3, RZ, P4 ;  /* 0x000000ff03087207 */ /* 0x000fe40002000000 */
[----:B------:R-:W-:Y:S02]  /*81b0*/  ISETP.NE.AND P1, PT, R10, RZ, P1 ;  /* 0x000000ff0a00720c */ /* 0x000fe40000f25270 */
[----:B------:R-:W-:Y:S02]  /*81c0*/  SHF.R.U32.HI R8, RZ, R8, R7 ;  /* 0x00000008ff087219 */ /* 0x000fe40000011607 */
[----:B------:R-:W-:-:S02]  /*81d0*/  PLOP3.LUT P0, PT, P0, P1, PT, 0xf8, 0x8f ;  /* 0x00000000008f781c */ /* 0x000fc40000703f70 */
[----:B------:R-:W-:Y:S02]  /*81e0*/  SHF.R.U32.HI R3, RZ, 0x1, R8 ;  /* 0x00000001ff037819 */ /* 0x000fe40000011608 */
[----:B------:R-:W-:-:S04]  /*81f0*/  SEL R10, RZ, 0x1, !P0 ;  /* 0x00000001ff0a7807 */ /* 0x000fc80004000000 */
[----:B------:R-:W-:-:S04]  /*8200*/  LOP3.LUT R7, R10, 0x1, R3, 0xf8, !PT ;  /* 0x000000010a077812 */ /* 0x000fc800078ef803 */
[----:B------:R-:W-:-:S05]  /*8210*/  LOP3.LUT R8, R7, R8, RZ, 0xc0, !PT ;  /* 0x0000000807087212 */ /* 0x000fca00078ec0ff */
[----:B------:R-:W-:-:S05]  /*8220*/  IMAD.IADD R3, R3, 0x1, R8 ;  /* 0x0000000103037824 */ /* 0x000fca00078e0208 */
[----:B------:R-:W-:Y:S01]  /*8230*/  LOP3.LUT R0, R3, R0, RZ, 0xfc, !PT ;  /* 0x0000000003007212 */ /* 0x000fe200078efcff */
[----:B------:R-:W-:Y:S06]  /*8240*/  BRA `(.L_x_102) ;  /* 0x0000000000107947 */ /* 0x000fec0003800000 */
.L_x_101:
[----:B------:R-:W-:-:S04]  /*8250*/  LOP3.LUT R0, R0, 0x80000000, RZ, 0xc0, !PT ;  /* 0x8000000000007812 */ /* 0x000fc800078ec0ff */
[----:B------:R-:W-:Y:S01]  /*8260*/  LOP3.LUT R0, R0, 0x7f800000, RZ, 0xfc, !PT ;  /* 0x7f80000000007812 */ /* 0x000fe200078efcff */
[----:B------:R-:W-:Y:S06]  /*8270*/  BRA `(.L_x_102) ;  /* 0x0000000000047947 */ /* 0x000fec0003800000 */
.L_x_100:
[----:B------:R-:W-:-:S07]  /*8280*/  IMAD R0, R7, 0x800000, R0 ;  /* 0x0080000007007824 */ /* 0x000fce00078e0200 */
.L_x_102:
[----:B------:R-:W-:Y:S05]  /*8290*/  BSYNC.RECONVERGENT B4 ;  /* 0x0000000000047941 */ /* 0x000fea0003800200 */
.L_x_99:
[----:B------:R-:W-:Y:S05]  /*82a0*/  BRA `(.L_x_103) ;  /* 0x0000000000207947 */ /* 0x000fea0003800000 */
.L_x_98:
[----:B------:R-:W-:-:S04]  /*82b0*/  LOP3.LUT R0, R0, 0x80000000, R3, 0x48, !PT ;  /* 0x8000000000007812 */ /* 0x000fc800078e4803 */
[----:B------:R-:W-:Y:S01]  /*82c0*/  LOP3.LUT R0, R0, 0x7f800000, RZ, 0xfc, !PT ;  /* 0x7f80000000007812 */ /* 0x000fe200078efcff */
[----:B------:R-:W-:Y:S06]  /*82d0*/  BRA `(.L_x_103) ;  /* 0x0000000000147947 */ /* 0x000fec0003800000 */
.L_x_97:
[----:B------:R-:W-:Y:S01]  /*82e0*/  LOP3.LUT R0, R0, 0x80000000, R3, 0x48, !PT ;  /* 0x8000000000007812 */ /* 0x000fe200078e4803 */
[----:B------:R-:W-:Y:S06]  /*82f0*/  BRA `(.L_x_103) ;  /* 0x00000000000c7947 */ /* 0x000fec0003800000 */
.L_x_96:
[----:B------:R-:W0:Y:S01]  /*8300*/  MUFU.RSQ R0, -QNAN ;  /* 0xffc0000000007908 */ /* 0x000e220000001400 */
[----:B------:R-:W-:Y:S05]  /*8310*/  BRA `(.L_x_103) ;  /* 0x0000000000047947 */ /* 0x000fea0003800000 */
.L_x_95:
[----:B------:R-:W-:-:S07]  /*8320*/  FADD.FTZ R0, R3, R0 ;  /* 0x0000000003007221 */ /* 0x000fce0000010000 */
.L_x_103:
[----:B------:R-:W-:Y:S05]  /*8330*/  BSYNC.RECONVERGENT B3 ;  /* 0x0000000000037941 */ /* 0x000fea0003800200 */
.L_x_93:
[----:B------:R-:W-:-:S04]  /*8340*/  IMAD.MOV.U32 R7, RZ, RZ, 0x0 ;  /* 0x00000000ff077424 */ /* 0x000fc800078e00ff */
[----:B0-----:R-:W-:Y:S05]  /*8350*/  RET.REL.NODEC R6 `(_Z5solvePfS_ii) ;  /* 0xffffff7c06287950 */ /* 0x001fea0003c3ffff */
.L_x_104:
[----:B------:R-:W-:-:S00]  /*8360*/  BRA `(.L_x_104) ;  /* 0xfffffffc00fc7947 */ /* 0x000fc0000383ffff */
[----:B------:R-:W-:-:S00]  /*8370*/  NOP ;  /* 0x0000000000007918 */ /* 0x000fc00000000000 */
        /* <DEDUP_REMOVED lines=8> */
.L_x_105:


//--------------------- .nv.shared.reserved.0     --------------------------
	.section	.nv.shared.reserved.0,"aw",@nobits
	.weak		__nv_reservedSMEM_offset_0_alias
	.size		__nv_reservedSMEM_offset_0_alias, 0, 64
	.other		__nv_reservedSMEM_offset_0_alias,@"STO_CUDA_RESERVED_SHARED STV_DEFAULT"
__nv_reservedSMEM_offset_0_alias:
	.zero		0
	.zero		64


//--------------------- .nv.constant0._Z5solvePfS_ii --------------------------
	.section	.nv.constant0._Z5solvePfS_ii,"a",@progbits
	.sectionflags	@""
	.align	4
.nv.constant0._Z5solvePfS_ii:
	.zero		920


//--------------------- SYMBOLS --------------------------

	.type		.nv.reservedSmem.offset0,@object
	.size		.nv.reservedSmem.offset0,0x4
	.type		malloc,@function
	.type		free,@function
